//
// Generated by NVIDIA NVVM Compiler
//
// Compiler Build ID: CL-36424714
// Cuda compilation tools, release 13.0, V13.0.88
// Based on NVVM 20.0.0
//

.version 9.0
.target sm_100
.address_size 64

.global .align 1 .b8 $str[7] = {100, 101, 102, 105, 110, 101};
.global .align 1 .b8 $str$1[7] = {108, 97, 109, 98, 100, 97};
.global .align 1 .b8 $str$2[3] = {105, 102};
.global .align 1 .b8 $str$3[4] = {108, 101, 116};
.global .align 1 .b8 $str$4[6] = {98, 101, 103, 105, 110};
.global .align 1 .b8 $str$5[5] = {115, 101, 116, 33};
.global .align 1 .b8 $str$6[5] = {100, 114, 97, 119};
.global .align 1 .b8 $str$7[6] = {99, 108, 101, 97, 114};
.global .align 1 .b8 $str$8[6] = {99, 111, 108, 111, 114};
.global .align 1 .b8 $str$9[5] = {114, 101, 99, 116};
.global .align 1 .b8 $str$10[5] = {116, 101, 120, 116};
.global .align 1 .b8 $str$11[9] = {118, 105, 101, 119, 112, 111, 114, 116};
.global .align 1 .b8 $str$12[9] = {112, 105, 112, 101, 108, 105, 110, 101};
.global .align 1 .b8 $str$13[12] = {114, 101, 110, 100, 101, 114, 45, 112, 97, 115, 115};
.global .align 1 .b8 $str$14[15] = {112, 117, 115, 104, 45, 99, 111, 110, 115, 116, 97, 110, 116, 115};
.global .align 1 .b8 $str$15[2] = {43};
.global .align 1 .b8 $str$16[2] = {45};
.global .align 1 .b8 $str$17[2] = {42};
.global .align 1 .b8 $str$18[2] = {47};
.global .align 1 .b8 $str$19[2] = {61};
.global .align 1 .b8 $str$20[2] = {60};
.global .align 1 .b8 $str$21[2] = {62};
.global .align 1 .b8 $str$22[4] = {97, 110, 100};
.global .align 1 .b8 $str$23[3] = {111, 114};
.global .align 1 .b8 $str$24[4] = {110, 111, 116};
.const .align 8 .u64 SYMBOLS[25] = {generic($str), generic($str$1), generic($str$2), generic($str$3), generic($str$4), generic($str$5), generic($str$6), generic($str$7), generic($str$8), generic($str$9), generic($str$10), generic($str$11), generic($str$12), generic($str$13), generic($str$14), generic($str$15), generic($str$16), generic($str$17), generic($str$18), generic($str$19), generic($str$20), generic($str$21), generic($str$22), generic($str$23), generic($str$24)};
.const .align 4 .u32 NUM_SYMBOLS = 24;
// _ZZ20gpu_lisp_eval_kernelPKcjPjjE11expr_starts has been demoted
// _ZZ20gpu_lisp_eval_kernelPKcjPjjE9expr_ends has been demoted
// _ZZ20gpu_lisp_eval_kernelPKcjPjjE10expr_count has been demoted

.func  (.param .align 16 .b8 func_retval0[8]) _Z9eval_exprP11SExpressionjjP5VMEnv(
	.param .b64 _Z9eval_exprP11SExpressionjjP5VMEnv_param_0,
	.param .b32 _Z9eval_exprP11SExpressionjjP5VMEnv_param_1,
	.param .b32 _Z9eval_exprP11SExpressionjjP5VMEnv_param_2,
	.param .b64 _Z9eval_exprP11SExpressionjjP5VMEnv_param_3
)
{
	.reg .pred 	%p<219>;
	.reg .b32 	%r<1125>;
	.reg .b32 	%f<271>;
	.reg .b64 	%rd<163>;

	ld.param.u64 	%rd9, [_Z9eval_exprP11SExpressionjjP5VMEnv_param_0];
	ld.param.u32 	%r286, [_Z9eval_exprP11SExpressionjjP5VMEnv_param_1];
	ld.param.u32 	%r287, [_Z9eval_exprP11SExpressionjjP5VMEnv_param_2];
	ld.param.u64 	%rd10, [_Z9eval_exprP11SExpressionjjP5VMEnv_param_3];
	cvta.to.local.u64 	%rd1, %rd10;
	cvta.to.local.u64 	%rd2, %rd9;
	setp.ge.u32 	%p1, %r286, %r287;
	mov.b32 	%r1123, 0;
	mov.u32 	%r1124, %r1123;
	@%p1 bra 	$L__BB0_193;
	mul.wide.u32 	%rd11, %r286, 12;
	add.s64 	%rd3, %rd2, %rd11;
	ld.local.u32 	%r290, [%rd3];
	setp.eq.s32 	%p2, %r290, 3;
	@%p2 bra 	$L__BB0_21;
	setp.eq.s32 	%p3, %r290, 2;
	@%p3 bra 	$L__BB0_22;
	setp.ne.s32 	%p4, %r290, 0;
	mov.u32 	%r1124, %r1123;
	@%p4 bra 	$L__BB0_193;
	add.s32 	%r1, %r286, 1;
	setp.ge.u32 	%p5, %r1, %r287;
	mov.u32 	%r8, %r286;
	@%p5 bra 	$L__BB0_7;
	mov.b32 	%r1032, 1;
	mov.u32 	%r1031, %r1;
$L__BB0_6:
	mov.u32 	%r8, %r1031;
	mul.wide.u32 	%rd12, %r8, 12;
	add.s64 	%rd13, %rd2, %rd12;
	ld.local.u32 	%r295, [%rd13];
	setp.eq.s32 	%p6, %r295, 0;
	setp.eq.s32 	%p7, %r295, 1;
	selp.s32 	%r296, -1, 0, %p7;
	selp.b32 	%r297, 1, %r296, %p6;
	add.s32 	%r1032, %r1032, %r297;
	add.s32 	%r1031, %r8, 1;
	setp.lt.u32 	%p8, %r1031, %r287;
	setp.ne.s32 	%p9, %r1032, 0;
	and.pred  	%p10, %p8, %p9;
	@%p10 bra 	$L__BB0_6;
$L__BB0_7:
	setp.ge.u32 	%p11, %r1, %r8;
	mov.u32 	%r1124, %r1123;
	@%p11 bra 	$L__BB0_193;
	ld.local.u32 	%r301, [%rd3+12];
	setp.ne.s32 	%p12, %r301, 2;
	mov.u32 	%r1124, %r1123;
	@%p12 bra 	$L__BB0_193;
	ld.local.u32 	%r303, [%rd3+16];
	setp.gt.s32 	%p13, %r303, 14;
	@%p13 bra 	$L__BB0_23;
	setp.eq.s32 	%p17, %r303, 6;
	@%p17 bra 	$L__BB0_184;
	setp.eq.s32 	%p18, %r303, 9;
	mov.u32 	%r1124, %r1123;
	@%p18 bra 	$L__BB0_12;
	bra.uni 	$L__BB0_193;
$L__BB0_12:
	ld.local.v2.u32 	{%r236, %r305}, [%rd1+2064];
	add.s32 	%r306, %r236, 5;
	setp.ge.u32 	%p19, %r306, %r305;
	mov.u32 	%r1124, %r1123;
	@%p19 bra 	$L__BB0_193;
	ld.local.u64 	%rd14, [%rd1+2056];
	add.s32 	%r308, %r236, 1;
	st.local.u32 	[%rd1+2064], %r308;
	mul.wide.u32 	%rd15, %r236, 4;
	add.s64 	%rd16, %rd14, %rd15;
	mov.b32 	%r309, 4097;
	st.u32 	[%rd16], %r309;
	add.s32 	%r1103, %r286, 2;
	add.s32 	%r238, %r286, 6;
	min.u32 	%r310, %r8, %r238;
	setp.le.u32 	%p20, %r310, %r1103;
	mov.u32 	%r1124, %r1123;
	@%p20 bra 	$L__BB0_193;
	add.s32 	%r1102, %r286, 3;
	max.u32 	%r311, %r310, %r1102;
	xor.b32  	%r312, %r311, 2;
	sub.s32 	%r313, %r312, %r286;
	sub.s32 	%r314, %r311, %r286;
	add.s32 	%r241, %r314, -3;
	and.b32  	%r242, %r313, 3;
	setp.eq.s32 	%p21, %r242, 0;
	@%p21 bra 	$L__BB0_18;
	neg.s32 	%r1101, %r242;
$L__BB0_16:
	.pragma "nounroll";
	mov.u32 	%r1103, %r1102;
	add.s32 	%r315, %r1103, -1;
	{ // callseq 0, 0
	.param .b64 param0;
	st.param.b64 	[param0], %rd9;
	.param .b32 param1;
	st.param.b32 	[param1], %r315;
	.param .b32 param2;
	st.param.b32 	[param2], %r1103;
	.param .b64 param3;
	st.param.b64 	[param3], %rd10;
	.param .align 16 .b8 retval0[8];
	call.uni (retval0), 
	_Z9eval_exprP11SExpressionjjP5VMEnv, 
	(
	param0, 
	param1, 
	param2, 
	param3
	);
	ld.param.v2.b32 	{%r316, %r317}, [retval0];
	} // callseq 0
	setp.eq.s32 	%p22, %r316, 1;
	mov.b32 	%f41, %r317;
	cvt.rzi.u32.f32 	%r320, %f41;
	selp.b32 	%r321, %r320, 0, %p22;
	ld.local.u64 	%rd17, [%rd1+2056];
	ld.local.u32 	%r322, [%rd1+2064];
	add.s32 	%r323, %r322, 1;
	st.local.u32 	[%rd1+2064], %r323;
	mul.wide.u32 	%rd18, %r322, 4;
	add.s64 	%rd19, %rd17, %rd18;
	st.u32 	[%rd19], %r321;
	add.s32 	%r1102, %r1103, 1;
	add.s32 	%r1101, %r1101, 1;
	setp.ne.s32 	%p23, %r1101, 0;
	@%p23 bra 	$L__BB0_16;
	add.s32 	%r1, %r1102, -2;
$L__BB0_18:
	setp.lt.u32 	%p24, %r241, 3;
	mov.u32 	%r1124, %r1123;
	@%p24 bra 	$L__BB0_193;
	add.s32 	%r1105, %r1103, 2;
$L__BB0_20:
	add.s32 	%r326, %r1105, -2;
	add.s32 	%r327, %r1, 2;
	{ // callseq 1, 0
	.param .b64 param0;
	st.param.b64 	[param0], %rd9;
	.param .b32 param1;
	st.param.b32 	[param1], %r326;
	.param .b32 param2;
	st.param.b32 	[param2], %r327;
	.param .b64 param3;
	st.param.b64 	[param3], %rd10;
	.param .align 16 .b8 retval0[8];
	call.uni (retval0), 
	_Z9eval_exprP11SExpressionjjP5VMEnv, 
	(
	param0, 
	param1, 
	param2, 
	param3
	);
	ld.param.v2.b32 	{%r328, %r329}, [retval0];
	} // callseq 1
	setp.eq.s32 	%p25, %r328, 1;
	mov.b32 	%f42, %r329;
	cvt.rzi.u32.f32 	%r332, %f42;
	selp.b32 	%r333, %r332, 0, %p25;
	ld.local.u64 	%rd20, [%rd1+2056];
	ld.local.u32 	%r334, [%rd1+2064];
	add.s32 	%r335, %r334, 1;
	st.local.u32 	[%rd1+2064], %r335;
	mul.wide.u32 	%rd21, %r334, 4;
	add.s64 	%rd22, %rd20, %rd21;
	st.u32 	[%rd22], %r333;
	add.s32 	%r336, %r1105, -1;
	add.s32 	%r337, %r1105, 2;
	{ // callseq 2, 0
	.param .b64 param0;
	st.param.b64 	[param0], %rd9;
	.param .b32 param1;
	st.param.b32 	[param1], %r336;
	.param .b32 param2;
	st.param.b32 	[param2], %r1105;
	.param .b64 param3;
	st.param.b64 	[param3], %rd10;
	.param .align 16 .b8 retval0[8];
	call.uni (retval0), 
	_Z9eval_exprP11SExpressionjjP5VMEnv, 
	(
	param0, 
	param1, 
	param2, 
	param3
	);
	ld.param.v2.b32 	{%r338, %r339}, [retval0];
	} // callseq 2
	setp.eq.s32 	%p26, %r338, 1;
	mov.b32 	%f43, %r339;
	cvt.rzi.u32.f32 	%r342, %f43;
	selp.b32 	%r343, %r342, 0, %p26;
	ld.local.u64 	%rd23, [%rd1+2056];
	ld.local.u32 	%r344, [%rd1+2064];
	add.s32 	%r345, %r344, 1;
	st.local.u32 	[%rd1+2064], %r345;
	mul.wide.u32 	%rd24, %r344, 4;
	add.s64 	%rd25, %rd23, %rd24;
	st.u32 	[%rd25], %r343;
	add.s32 	%r1, %r1105, 1;
	{ // callseq 3, 0
	.param .b64 param0;
	st.param.b64 	[param0], %rd9;
	.param .b32 param1;
	st.param.b32 	[param1], %r1105;
	.param .b32 param2;
	st.param.b32 	[param2], %r1;
	.param .b64 param3;
	st.param.b64 	[param3], %rd10;
	.param .align 16 .b8 retval0[8];
	call.uni (retval0), 
	_Z9eval_exprP11SExpressionjjP5VMEnv, 
	(
	param0, 
	param1, 
	param2, 
	param3
	);
	ld.param.v2.b32 	{%r346, %r347}, [retval0];
	} // callseq 3
	setp.eq.s32 	%p27, %r346, 1;
	mov.b32 	%f44, %r347;
	cvt.rzi.u32.f32 	%r350, %f44;
	selp.b32 	%r351, %r350, 0, %p27;
	ld.local.u64 	%rd26, [%rd1+2056];
	ld.local.u32 	%r352, [%rd1+2064];
	add.s32 	%r353, %r352, 1;
	st.local.u32 	[%rd1+2064], %r353;
	mul.wide.u32 	%rd27, %r352, 4;
	add.s64 	%rd28, %rd26, %rd27;
	st.u32 	[%rd28], %r351;
	{ // callseq 4, 0
	.param .b64 param0;
	st.param.b64 	[param0], %rd9;
	.param .b32 param1;
	st.param.b32 	[param1], %r1;
	.param .b32 param2;
	st.param.b32 	[param2], %r337;
	.param .b64 param3;
	st.param.b64 	[param3], %rd10;
	.param .align 16 .b8 retval0[8];
	call.uni (retval0), 
	_Z9eval_exprP11SExpressionjjP5VMEnv, 
	(
	param0, 
	param1, 
	param2, 
	param3
	);
	ld.param.v2.b32 	{%r354, %r355}, [retval0];
	} // callseq 4
	setp.eq.s32 	%p28, %r354, 1;
	mov.b32 	%f45, %r355;
	cvt.rzi.u32.f32 	%r358, %f45;
	selp.b32 	%r359, %r358, 0, %p28;
	ld.local.u64 	%rd29, [%rd1+2056];
	ld.local.u32 	%r360, [%rd1+2064];
	add.s32 	%r361, %r360, 1;
	st.local.u32 	[%rd1+2064], %r361;
	mul.wide.u32 	%rd30, %r360, 4;
	add.s64 	%rd31, %rd29, %rd30;
	st.u32 	[%rd31], %r359;
	add.s32 	%r1105, %r1105, 4;
	setp.lt.u32 	%p29, %r337, %r310;
	mov.u32 	%r1124, %r1123;
	@%p29 bra 	$L__BB0_20;
	bra.uni 	$L__BB0_193;
$L__BB0_21:
	ld.local.u32 	%r1123, [%rd3+4];
	mov.b32 	%r1124, 1;
	bra.uni 	$L__BB0_193;
$L__BB0_22:
	ld.local.u32 	%r293, [%rd3+4];
	cvt.rn.f32.u32 	%f40, %r293;
	mov.b32 	%r1123, %f40;
	mov.b32 	%r1124, 2;
	bra.uni 	$L__BB0_193;
$L__BB0_23:
	setp.eq.s32 	%p14, %r303, 15;
	@%p14 bra 	$L__BB0_34;
	setp.eq.s32 	%p15, %r303, 16;
	@%p15 bra 	$L__BB0_42;
	setp.ne.s32 	%p16, %r303, 17;
	mov.u32 	%r1124, %r1123;
	@%p16 bra 	$L__BB0_193;
	add.s32 	%r1120, %r286, 2;
	setp.ge.u32 	%p41, %r1120, %r8;
	mov.b32 	%r1124, 1;
	mov.b32 	%r1123, 1065353216;
	@%p41 bra 	$L__BB0_193;
	sub.s32 	%r424, %r8, %r286;
	add.s32 	%r10, %r424, -2;
	add.s32 	%r425, %r424, -3;
	and.b32  	%r11, %r10, 3;
	setp.lt.u32 	%p42, %r425, 3;
	mov.b32 	%r1123, 1065353216;
	@%p42 bra 	$L__BB0_31;
	add.s32 	%r1093, %r286, 3;
	and.b32  	%r427, %r10, -4;
	neg.s32 	%r1092, %r427;
	mov.b32 	%r1123, 1065353216;
$L__BB0_29:
	add.s32 	%r428, %r1093, -1;
	add.s32 	%r429, %r1093, 3;
	{ // callseq 10, 0
	.param .b64 param0;
	st.param.b64 	[param0], %rd9;
	.param .b32 param1;
	st.param.b32 	[param1], %r428;
	.param .b32 param2;
	st.param.b32 	[param2], %r1093;
	.param .b64 param3;
	st.param.b64 	[param3], %rd10;
	.param .align 16 .b8 retval0[8];
	call.uni (retval0), 
	_Z9eval_exprP11SExpressionjjP5VMEnv, 
	(
	param0, 
	param1, 
	param2, 
	param3
	);
	ld.param.v2.b32 	{%r430, %r431}, [retval0];
	} // callseq 10
	setp.eq.s32 	%p43, %r430, 1;
	mov.b32 	%f51, %r431;
	mov.b32 	%f52, %r1123;
	mul.f32 	%f53, %f52, %f51;
	mov.b32 	%r434, %f53;
	selp.b32 	%r435, %r434, %r1123, %p43;
	add.s32 	%r436, %r1093, 1;
	{ // callseq 11, 0
	.param .b64 param0;
	st.param.b64 	[param0], %rd9;
	.param .b32 param1;
	st.param.b32 	[param1], %r1093;
	.param .b32 param2;
	st.param.b32 	[param2], %r436;
	.param .b64 param3;
	st.param.b64 	[param3], %rd10;
	.param .align 16 .b8 retval0[8];
	call.uni (retval0), 
	_Z9eval_exprP11SExpressionjjP5VMEnv, 
	(
	param0, 
	param1, 
	param2, 
	param3
	);
	ld.param.v2.b32 	{%r437, %r438}, [retval0];
	} // callseq 11
	setp.eq.s32 	%p44, %r437, 1;
	mov.b32 	%f54, %r438;
	mov.b32 	%f55, %r435;
	mul.f32 	%f56, %f55, %f54;
	mov.b32 	%r441, %f56;
	selp.b32 	%r442, %r441, %r435, %p44;
	add.s32 	%r443, %r1093, 2;
	{ // callseq 12, 0
	.param .b64 param0;
	st.param.b64 	[param0], %rd9;
	.param .b32 param1;
	st.param.b32 	[param1], %r436;
	.param .b32 param2;
	st.param.b32 	[param2], %r443;
	.param .b64 param3;
	st.param.b64 	[param3], %rd10;
	.param .align 16 .b8 retval0[8];
	call.uni (retval0), 
	_Z9eval_exprP11SExpressionjjP5VMEnv, 
	(
	param0, 
	param1, 
	param2, 
	param3
	);
	ld.param.v2.b32 	{%r444, %r445}, [retval0];
	} // callseq 12
	setp.eq.s32 	%p45, %r444, 1;
	mov.b32 	%f57, %r445;
	mov.b32 	%f58, %r442;
	mul.f32 	%f59, %f58, %f57;
	mov.b32 	%r448, %f59;
	selp.b32 	%r449, %r448, %r442, %p45;
	{ // callseq 13, 0
	.param .b64 param0;
	st.param.b64 	[param0], %rd9;
	.param .b32 param1;
	st.param.b32 	[param1], %r443;
	.param .b32 param2;
	st.param.b32 	[param2], %r429;
	.param .b64 param3;
	st.param.b64 	[param3], %rd10;
	.param .align 16 .b8 retval0[8];
	call.uni (retval0), 
	_Z9eval_exprP11SExpressionjjP5VMEnv, 
	(
	param0, 
	param1, 
	param2, 
	param3
	);
	ld.param.v2.b32 	{%r450, %r451}, [retval0];
	} // callseq 13
	setp.eq.s32 	%p46, %r450, 1;
	mov.b32 	%f60, %r451;
	mov.b32 	%f61, %r449;
	mul.f32 	%f62, %f61, %f60;
	mov.b32 	%r454, %f62;
	selp.b32 	%r1123, %r454, %r449, %p46;
	add.s32 	%r1093, %r1093, 4;
	add.s32 	%r1092, %r1092, 4;
	setp.eq.s32 	%p47, %r1092, 0;
	@%p47 bra 	$L__BB0_30;
	bra.uni 	$L__BB0_29;
$L__BB0_30:
	add.s32 	%r1120, %r1093, -1;
	add.s32 	%r1, %r1093, -2;
$L__BB0_31:
	setp.eq.s32 	%p48, %r11, 0;
	@%p48 bra 	$L__BB0_193;
	neg.s32 	%r1119, %r11;
$L__BB0_33:
	.pragma "nounroll";
	mov.u32 	%r278, %r1120;
	add.s32 	%r457, %r1, 2;
	{ // callseq 14, 0
	.param .b64 param0;
	st.param.b64 	[param0], %rd9;
	.param .b32 param1;
	st.param.b32 	[param1], %r278;
	.param .b32 param2;
	st.param.b32 	[param2], %r457;
	.param .b64 param3;
	st.param.b64 	[param3], %rd10;
	.param .align 16 .b8 retval0[8];
	call.uni (retval0), 
	_Z9eval_exprP11SExpressionjjP5VMEnv, 
	(
	param0, 
	param1, 
	param2, 
	param3
	);
	ld.param.v2.b32 	{%r458, %r459}, [retval0];
	} // callseq 14
	setp.eq.s32 	%p49, %r458, 1;
	mov.b32 	%f63, %r459;
	mov.b32 	%f64, %r1123;
	mul.f32 	%f65, %f64, %f63;
	mov.b32 	%r462, %f65;
	selp.b32 	%r1123, %r462, %r1123, %p49;
	add.s32 	%r1120, %r278, 1;
	add.s32 	%r1119, %r1119, 1;
	setp.ne.s32 	%p50, %r1119, 0;
	mov.u32 	%r1, %r278;
	@%p50 bra 	$L__BB0_33;
	bra.uni 	$L__BB0_193;
$L__BB0_34:
	add.s32 	%r1112, %r286, 2;
	setp.ge.u32 	%p209, %r1112, %r8;
	mov.b32 	%r1124, 1;
	@%p209 bra 	$L__BB0_193;
	sub.s32 	%r992, %r8, %r286;
	add.s32 	%r15, %r992, -2;
	add.s32 	%r993, %r992, -3;
	and.b32  	%r16, %r15, 3;
	setp.lt.u32 	%p210, %r993, 3;
	mov.b32 	%r1123, 0;
	@%p210 bra 	$L__BB0_39;
	add.s32 	%r1035, %r286, 3;
	and.b32  	%r995, %r15, -4;
	neg.s32 	%r1034, %r995;
	mov.b32 	%r1123, 0;
$L__BB0_37:
	add.s32 	%r996, %r1035, -1;
	add.s32 	%r997, %r1035, 3;
	{ // callseq 80, 0
	.param .b64 param0;
	st.param.b64 	[param0], %rd9;
	.param .b32 param1;
	st.param.b32 	[param1], %r996;
	.param .b32 param2;
	st.param.b32 	[param2], %r1035;
	.param .b64 param3;
	st.param.b64 	[param3], %rd10;
	.param .align 16 .b8 retval0[8];
	call.uni (retval0), 
	_Z9eval_exprP11SExpressionjjP5VMEnv, 
	(
	param0, 
	param1, 
	param2, 
	param3
	);
	ld.param.v2.b32 	{%r998, %r999}, [retval0];
	} // callseq 80
	setp.eq.s32 	%p211, %r998, 1;
	mov.b32 	%f238, %r999;
	mov.b32 	%f239, %r1123;
	add.f32 	%f240, %f239, %f238;
	mov.b32 	%r1002, %f240;
	selp.b32 	%r1003, %r1002, %r1123, %p211;
	add.s32 	%r1004, %r1035, 1;
	{ // callseq 81, 0
	.param .b64 param0;
	st.param.b64 	[param0], %rd9;
	.param .b32 param1;
	st.param.b32 	[param1], %r1035;
	.param .b32 param2;
	st.param.b32 	[param2], %r1004;
	.param .b64 param3;
	st.param.b64 	[param3], %rd10;
	.param .align 16 .b8 retval0[8];
	call.uni (retval0), 
	_Z9eval_exprP11SExpressionjjP5VMEnv, 
	(
	param0, 
	param1, 
	param2, 
	param3
	);
	ld.param.v2.b32 	{%r1005, %r1006}, [retval0];
	} // callseq 81
	setp.eq.s32 	%p212, %r1005, 1;
	mov.b32 	%f241, %r1006;
	mov.b32 	%f242, %r1003;
	add.f32 	%f243, %f242, %f241;
	mov.b32 	%r1009, %f243;
	selp.b32 	%r1010, %r1009, %r1003, %p212;
	add.s32 	%r1011, %r1035, 2;
	{ // callseq 82, 0
	.param .b64 param0;
	st.param.b64 	[param0], %rd9;
	.param .b32 param1;
	st.param.b32 	[param1], %r1004;
	.param .b32 param2;
	st.param.b32 	[param2], %r1011;
	.param .b64 param3;
	st.param.b64 	[param3], %rd10;
	.param .align 16 .b8 retval0[8];
	call.uni (retval0), 
	_Z9eval_exprP11SExpressionjjP5VMEnv, 
	(
	param0, 
	param1, 
	param2, 
	param3
	);
	ld.param.v2.b32 	{%r1012, %r1013}, [retval0];
	} // callseq 82
	setp.eq.s32 	%p213, %r1012, 1;
	mov.b32 	%f244, %r1013;
	mov.b32 	%f245, %r1010;
	add.f32 	%f246, %f245, %f244;
	mov.b32 	%r1016, %f246;
	selp.b32 	%r1017, %r1016, %r1010, %p213;
	{ // callseq 83, 0
	.param .b64 param0;
	st.param.b64 	[param0], %rd9;
	.param .b32 param1;
	st.param.b32 	[param1], %r1011;
	.param .b32 param2;
	st.param.b32 	[param2], %r997;
	.param .b64 param3;
	st.param.b64 	[param3], %rd10;
	.param .align 16 .b8 retval0[8];
	call.uni (retval0), 
	_Z9eval_exprP11SExpressionjjP5VMEnv, 
	(
	param0, 
	param1, 
	param2, 
	param3
	);
	ld.param.v2.b32 	{%r1018, %r1019}, [retval0];
	} // callseq 83
	setp.eq.s32 	%p214, %r1018, 1;
	mov.b32 	%f247, %r1019;
	mov.b32 	%f248, %r1017;
	add.f32 	%f249, %f248, %f247;
	mov.b32 	%r1022, %f249;
	selp.b32 	%r1123, %r1022, %r1017, %p214;
	add.s32 	%r1035, %r1035, 4;
	add.s32 	%r1034, %r1034, 4;
	setp.eq.s32 	%p215, %r1034, 0;
	@%p215 bra 	$L__BB0_38;
	bra.uni 	$L__BB0_37;
$L__BB0_38:
	add.s32 	%r1112, %r1035, -1;
	add.s32 	%r1, %r1035, -2;
$L__BB0_39:
	setp.eq.s32 	%p216, %r16, 0;
	@%p216 bra 	$L__BB0_193;
	neg.s32 	%r1111, %r16;
$L__BB0_41:
	.pragma "nounroll";
	mov.u32 	%r264, %r1112;
	add.s32 	%r1025, %r1, 2;
	{ // callseq 84, 0
	.param .b64 param0;
	st.param.b64 	[param0], %rd9;
	.param .b32 param1;
	st.param.b32 	[param1], %r264;
	.param .b32 param2;
	st.param.b32 	[param2], %r1025;
	.param .b64 param3;
	st.param.b64 	[param3], %rd10;
	.param .align 16 .b8 retval0[8];
	call.uni (retval0), 
	_Z9eval_exprP11SExpressionjjP5VMEnv, 
	(
	param0, 
	param1, 
	param2, 
	param3
	);
	ld.param.v2.b32 	{%r1026, %r1027}, [retval0];
	} // callseq 84
	setp.eq.s32 	%p217, %r1026, 1;
	mov.b32 	%f250, %r1027;
	mov.b32 	%f251, %r1123;
	add.f32 	%f252, %f251, %f250;
	mov.b32 	%r1030, %f252;
	selp.b32 	%r1123, %r1030, %r1123, %p217;
	add.s32 	%r1112, %r264, 1;
	add.s32 	%r1111, %r1111, 1;
	setp.eq.s32 	%p218, %r1111, 0;
	mov.u32 	%r1, %r264;
	@%p218 bra 	$L__BB0_193;
	bra.uni 	$L__BB0_41;
$L__BB0_42:
	add.s32 	%r25, %r286, 2;
	setp.ge.u32 	%p51, %r25, %r8;
	mov.f32 	%f265, 0f00000000;
	mov.u32 	%r1124, %r1123;
	@%p51 bra 	$L__BB0_193;
	add.s32 	%r26, %r286, 3;
	setp.ge.u32 	%p52, %r25, %r26;
	mul.wide.u32 	%rd50, %r26, 12;
	add.s64 	%rd4, %rd2, %rd50;
	mov.b32 	%r1124, 0;
	@%p52 bra 	$L__BB0_135;
	mul.wide.u32 	%rd51, %r25, 12;
	add.s64 	%rd5, %rd2, %rd51;
	ld.local.u32 	%r466, [%rd5];
	setp.eq.s32 	%p53, %r466, 0;
	@%p53 bra 	$L__BB0_49;
	setp.eq.s32 	%p54, %r466, 2;
	@%p54 bra 	$L__BB0_48;
	setp.ne.s32 	%p55, %r466, 3;
	@%p55 bra 	$L__BB0_135;
	ld.local.f32 	%f265, [%rd5+4];
	mov.b32 	%r1124, 1;
	bra.uni 	$L__BB0_135;
$L__BB0_48:
	ld.local.u32 	%r469, [%rd5+4];
	cvt.rn.f32.u32 	%f265, %r469;
	mov.b32 	%r1124, 2;
	bra.uni 	$L__BB0_135;
$L__BB0_49:
	setp.ge.u32 	%p56, %r26, %r25;
	@%p56 bra 	$L__BB0_135;
	ld.local.u32 	%r472, [%rd4];
	setp.ne.s32 	%p57, %r472, 2;
	@%p57 bra 	$L__BB0_135;
	ld.local.u32 	%r474, [%rd4+4];
	setp.gt.s32 	%p58, %r474, 14;
	@%p58 bra 	$L__BB0_63;
	setp.eq.s32 	%p62, %r474, 6;
	@%p62 bra 	$L__BB0_126;
	setp.eq.s32 	%p63, %r474, 9;
	@%p63 bra 	$L__BB0_54;
	bra.uni 	$L__BB0_135;
$L__BB0_54:
	ld.local.v2.u32 	{%r127, %r476}, [%rd1+2064];
	add.s32 	%r477, %r127, 5;
	setp.ge.u32 	%p64, %r477, %r476;
	@%p64 bra 	$L__BB0_135;
	ld.local.u64 	%rd52, [%rd1+2056];
	add.s32 	%r479, %r127, 1;
	st.local.u32 	[%rd1+2064], %r479;
	mul.wide.u32 	%rd53, %r127, 4;
	add.s64 	%rd54, %rd52, %rd53;
	mov.b32 	%r480, 4097;
	st.u32 	[%rd54], %r480;
	add.s32 	%r1069, %r286, 4;
	add.s32 	%r129, %r286, 8;
	min.u32 	%r481, %r25, %r129;
	setp.le.u32 	%p65, %r481, %r1069;
	@%p65 bra 	$L__BB0_135;
	add.s32 	%r1068, %r286, 5;
	max.u32 	%r482, %r481, %r1068;
	sub.s32 	%r483, %r482, %r286;
	add.s32 	%r132, %r482, -5;
	and.b32  	%r133, %r483, 3;
	setp.eq.s32 	%p66, %r133, 0;
	mov.u32 	%r1072, %r26;
	@%p66 bra 	$L__BB0_60;
	neg.s32 	%r1067, %r133;
$L__BB0_58:
	.pragma "nounroll";
	mov.u32 	%r1069, %r1068;
	add.s32 	%r484, %r1069, -1;
	{ // callseq 15, 0
	.param .b64 param0;
	st.param.b64 	[param0], %rd9;
	.param .b32 param1;
	st.param.b32 	[param1], %r484;
	.param .b32 param2;
	st.param.b32 	[param2], %r1069;
	.param .b64 param3;
	st.param.b64 	[param3], %rd10;
	.param .align 16 .b8 retval0[8];
	call.uni (retval0), 
	_Z9eval_exprP11SExpressionjjP5VMEnv, 
	(
	param0, 
	param1, 
	param2, 
	param3
	);
	ld.param.v2.b32 	{%r485, %r486}, [retval0];
	} // callseq 15
	setp.eq.s32 	%p67, %r485, 1;
	mov.b32 	%f73, %r486;
	cvt.rzi.u32.f32 	%r489, %f73;
	selp.b32 	%r490, %r489, 0, %p67;
	ld.local.u64 	%rd55, [%rd1+2056];
	ld.local.u32 	%r491, [%rd1+2064];
	add.s32 	%r492, %r491, 1;
	st.local.u32 	[%rd1+2064], %r492;
	mul.wide.u32 	%rd56, %r491, 4;
	add.s64 	%rd57, %rd55, %rd56;
	st.u32 	[%rd57], %r490;
	add.s32 	%r1068, %r1069, 1;
	add.s32 	%r1067, %r1067, 1;
	setp.ne.s32 	%p68, %r1067, 0;
	@%p68 bra 	$L__BB0_58;
	add.s32 	%r1072, %r1068, -2;
$L__BB0_60:
	sub.s32 	%r494, %r132, %r286;
	setp.lt.u32 	%p69, %r494, 3;
	@%p69 bra 	$L__BB0_135;
	add.s32 	%r1071, %r1069, 2;
$L__BB0_62:
	add.s32 	%r496, %r1071, -2;
	add.s32 	%r497, %r1072, 2;
	{ // callseq 16, 0
	.param .b64 param0;
	st.param.b64 	[param0], %rd9;
	.param .b32 param1;
	st.param.b32 	[param1], %r496;
	.param .b32 param2;
	st.param.b32 	[param2], %r497;
	.param .b64 param3;
	st.param.b64 	[param3], %rd10;
	.param .align 16 .b8 retval0[8];
	call.uni (retval0), 
	_Z9eval_exprP11SExpressionjjP5VMEnv, 
	(
	param0, 
	param1, 
	param2, 
	param3
	);
	ld.param.v2.b32 	{%r498, %r499}, [retval0];
	} // callseq 16
	setp.eq.s32 	%p70, %r498, 1;
	mov.b32 	%f76, %r499;
	cvt.rzi.u32.f32 	%r502, %f76;
	selp.b32 	%r503, %r502, 0, %p70;
	ld.local.u64 	%rd58, [%rd1+2056];
	ld.local.u32 	%r504, [%rd1+2064];
	add.s32 	%r505, %r504, 1;
	st.local.u32 	[%rd1+2064], %r505;
	mul.wide.u32 	%rd59, %r504, 4;
	add.s64 	%rd60, %rd58, %rd59;
	st.u32 	[%rd60], %r503;
	add.s32 	%r506, %r1071, -1;
	add.s32 	%r507, %r1071, 2;
	{ // callseq 17, 0
	.param .b64 param0;
	st.param.b64 	[param0], %rd9;
	.param .b32 param1;
	st.param.b32 	[param1], %r506;
	.param .b32 param2;
	st.param.b32 	[param2], %r1071;
	.param .b64 param3;
	st.param.b64 	[param3], %rd10;
	.param .align 16 .b8 retval0[8];
	call.uni (retval0), 
	_Z9eval_exprP11SExpressionjjP5VMEnv, 
	(
	param0, 
	param1, 
	param2, 
	param3
	);
	ld.param.v2.b32 	{%r508, %r509}, [retval0];
	} // callseq 17
	setp.eq.s32 	%p71, %r508, 1;
	mov.b32 	%f77, %r509;
	cvt.rzi.u32.f32 	%r512, %f77;
	selp.b32 	%r513, %r512, 0, %p71;
	ld.local.u64 	%rd61, [%rd1+2056];
	ld.local.u32 	%r514, [%rd1+2064];
	add.s32 	%r515, %r514, 1;
	st.local.u32 	[%rd1+2064], %r515;
	mul.wide.u32 	%rd62, %r514, 4;
	add.s64 	%rd63, %rd61, %rd62;
	st.u32 	[%rd63], %r513;
	add.s32 	%r1072, %r1071, 1;
	{ // callseq 18, 0
	.param .b64 param0;
	st.param.b64 	[param0], %rd9;
	.param .b32 param1;
	st.param.b32 	[param1], %r1071;
	.param .b32 param2;
	st.param.b32 	[param2], %r1072;
	.param .b64 param3;
	st.param.b64 	[param3], %rd10;
	.param .align 16 .b8 retval0[8];
	call.uni (retval0), 
	_Z9eval_exprP11SExpressionjjP5VMEnv, 
	(
	param0, 
	param1, 
	param2, 
	param3
	);
	ld.param.v2.b32 	{%r516, %r517}, [retval0];
	} // callseq 18
	setp.eq.s32 	%p72, %r516, 1;
	mov.b32 	%f78, %r517;
	cvt.rzi.u32.f32 	%r520, %f78;
	selp.b32 	%r521, %r520, 0, %p72;
	ld.local.u64 	%rd64, [%rd1+2056];
	ld.local.u32 	%r522, [%rd1+2064];
	add.s32 	%r523, %r522, 1;
	st.local.u32 	[%rd1+2064], %r523;
	mul.wide.u32 	%rd65, %r522, 4;
	add.s64 	%rd66, %rd64, %rd65;
	st.u32 	[%rd66], %r521;
	{ // callseq 19, 0
	.param .b64 param0;
	st.param.b64 	[param0], %rd9;
	.param .b32 param1;
	st.param.b32 	[param1], %r1072;
	.param .b32 param2;
	st.param.b32 	[param2], %r507;
	.param .b64 param3;
	st.param.b64 	[param3], %rd10;
	.param .align 16 .b8 retval0[8];
	call.uni (retval0), 
	_Z9eval_exprP11SExpressionjjP5VMEnv, 
	(
	param0, 
	param1, 
	param2, 
	param3
	);
	ld.param.v2.b32 	{%r524, %r525}, [retval0];
	} // callseq 19
	setp.eq.s32 	%p73, %r524, 1;
	mov.b32 	%f79, %r525;
	cvt.rzi.u32.f32 	%r528, %f79;
	selp.b32 	%r529, %r528, 0, %p73;
	ld.local.u64 	%rd67, [%rd1+2056];
	ld.local.u32 	%r530, [%rd1+2064];
	add.s32 	%r531, %r530, 1;
	st.local.u32 	[%rd1+2064], %r531;
	mul.wide.u32 	%rd68, %r530, 4;
	add.s64 	%rd69, %rd67, %rd68;
	st.u32 	[%rd69], %r529;
	add.s32 	%r1071, %r1071, 4;
	setp.lt.u32 	%p74, %r507, %r481;
	@%p74 bra 	$L__BB0_62;
	bra.uni 	$L__BB0_135;
$L__BB0_63:
	setp.eq.s32 	%p59, %r474, 15;
	@%p59 bra 	$L__BB0_71;
	setp.eq.s32 	%p60, %r474, 16;
	@%p60 bra 	$L__BB0_76;
	setp.ne.s32 	%p61, %r474, 17;
	@%p61 bra 	$L__BB0_135;
	add.s32 	%r1038, %r286, 4;
	setp.ge.u32 	%p86, %r1038, %r25;
	mov.f32 	%f265, 0f3F800000;
	mov.b32 	%r1124, 1;
	@%p86 bra 	$L__BB0_135;
	mov.f32 	%f265, 0f3F800000;
	mov.b32 	%r1037, 4;
$L__BB0_68:
	.pragma "nounroll";
	add.s32 	%r30, %r1038, 1;
	{ // callseq 25, 0
	.param .b64 param0;
	st.param.b64 	[param0], %rd9;
	.param .b32 param1;
	st.param.b32 	[param1], %r1038;
	.param .b32 param2;
	st.param.b32 	[param2], %r30;
	.param .b64 param3;
	st.param.b64 	[param3], %rd10;
	.param .align 16 .b8 retval0[8];
	call.uni (retval0), 
	_Z9eval_exprP11SExpressionjjP5VMEnv, 
	(
	param0, 
	param1, 
	param2, 
	param3
	);
	ld.param.v2.b32 	{%r591, %r592}, [retval0];
	} // callseq 25
	setp.eq.s32 	%p87, %r591, 1;
	mov.b32 	%f91, %r592;
	mul.f32 	%f92, %f265, %f91;
	selp.f32 	%f265, %f92, %f265, %p87;
	add.s32 	%r1037, %r1037, 1;
	setp.ne.s32 	%p88, %r1037, 6;
	mov.u32 	%r1038, %r30;
	@%p88 bra 	$L__BB0_68;
	add.s32 	%r1060, %r30, -4;
$L__BB0_70:
	add.s32 	%r106, %r1060, 4;
	add.s32 	%r596, %r1060, 5;
	{ // callseq 26, 0
	.param .b64 param0;
	st.param.b64 	[param0], %rd9;
	.param .b32 param1;
	st.param.b32 	[param1], %r106;
	.param .b32 param2;
	st.param.b32 	[param2], %r596;
	.param .b64 param3;
	st.param.b64 	[param3], %rd10;
	.param .align 16 .b8 retval0[8];
	call.uni (retval0), 
	_Z9eval_exprP11SExpressionjjP5VMEnv, 
	(
	param0, 
	param1, 
	param2, 
	param3
	);
	ld.param.v2.b32 	{%r597, %r598}, [retval0];
	} // callseq 26
	setp.eq.s32 	%p89, %r597, 1;
	mov.b32 	%f93, %r598;
	mul.f32 	%f94, %f265, %f93;
	selp.f32 	%f95, %f94, %f265, %p89;
	add.s32 	%r601, %r1060, 6;
	{ // callseq 27, 0
	.param .b64 param0;
	st.param.b64 	[param0], %rd9;
	.param .b32 param1;
	st.param.b32 	[param1], %r596;
	.param .b32 param2;
	st.param.b32 	[param2], %r601;
	.param .b64 param3;
	st.param.b64 	[param3], %rd10;
	.param .align 16 .b8 retval0[8];
	call.uni (retval0), 
	_Z9eval_exprP11SExpressionjjP5VMEnv, 
	(
	param0, 
	param1, 
	param2, 
	param3
	);
	ld.param.v2.b32 	{%r602, %r603}, [retval0];
	} // callseq 27
	setp.eq.s32 	%p90, %r602, 1;
	mov.b32 	%f96, %r603;
	mul.f32 	%f97, %f95, %f96;
	selp.f32 	%f98, %f97, %f95, %p90;
	add.s32 	%r606, %r1060, 7;
	{ // callseq 28, 0
	.param .b64 param0;
	st.param.b64 	[param0], %rd9;
	.param .b32 param1;
	st.param.b32 	[param1], %r601;
	.param .b32 param2;
	st.param.b32 	[param2], %r606;
	.param .b64 param3;
	st.param.b64 	[param3], %rd10;
	.param .align 16 .b8 retval0[8];
	call.uni (retval0), 
	_Z9eval_exprP11SExpressionjjP5VMEnv, 
	(
	param0, 
	param1, 
	param2, 
	param3
	);
	ld.param.v2.b32 	{%r607, %r608}, [retval0];
	} // callseq 28
	setp.eq.s32 	%p91, %r607, 1;
	mov.b32 	%f99, %r608;
	mul.f32 	%f100, %f98, %f99;
	selp.f32 	%f101, %f100, %f98, %p91;
	add.s32 	%r611, %r1060, 8;
	{ // callseq 29, 0
	.param .b64 param0;
	st.param.b64 	[param0], %rd9;
	.param .b32 param1;
	st.param.b32 	[param1], %r606;
	.param .b32 param2;
	st.param.b32 	[param2], %r611;
	.param .b64 param3;
	st.param.b64 	[param3], %rd10;
	.param .align 16 .b8 retval0[8];
	call.uni (retval0), 
	_Z9eval_exprP11SExpressionjjP5VMEnv, 
	(
	param0, 
	param1, 
	param2, 
	param3
	);
	ld.param.v2.b32 	{%r612, %r613}, [retval0];
	} // callseq 29
	setp.eq.s32 	%p92, %r612, 1;
	mov.b32 	%f102, %r613;
	mul.f32 	%f103, %f101, %f102;
	selp.f32 	%f265, %f103, %f101, %p92;
	setp.eq.s32 	%p93, %r611, %r25;
	mov.u32 	%r1060, %r106;
	@%p93 bra 	$L__BB0_135;
	bra.uni 	$L__BB0_70;
$L__BB0_71:
	add.s32 	%r1040, %r286, 4;
	setp.ge.u32 	%p148, %r1040, %r25;
	mov.b32 	%r1124, 1;
	@%p148 bra 	$L__BB0_135;
	mov.f32 	%f265, 0f00000000;
	mov.b32 	%r1039, 4;
$L__BB0_73:
	.pragma "nounroll";
	add.s32 	%r36, %r1040, 1;
	{ // callseq 53, 0
	.param .b64 param0;
	st.param.b64 	[param0], %rd9;
	.param .b32 param1;
	st.param.b32 	[param1], %r1040;
	.param .b32 param2;
	st.param.b32 	[param2], %r36;
	.param .b64 param3;
	st.param.b64 	[param3], %rd10;
	.param .align 16 .b8 retval0[8];
	call.uni (retval0), 
	_Z9eval_exprP11SExpressionjjP5VMEnv, 
	(
	param0, 
	param1, 
	param2, 
	param3
	);
	ld.param.v2.b32 	{%r793, %r794}, [retval0];
	} // callseq 53
	setp.eq.s32 	%p149, %r793, 1;
	mov.b32 	%f166, %r794;
	add.f32 	%f167, %f265, %f166;
	selp.f32 	%f265, %f167, %f265, %p149;
	add.s32 	%r1039, %r1039, 1;
	setp.ne.s32 	%p150, %r1039, 6;
	mov.u32 	%r1040, %r36;
	@%p150 bra 	$L__BB0_73;
	add.s32 	%r1041, %r36, -4;
$L__BB0_75:
	add.s32 	%r40, %r1041, 4;
	add.s32 	%r798, %r1041, 5;
	{ // callseq 54, 0
	.param .b64 param0;
	st.param.b64 	[param0], %rd9;
	.param .b32 param1;
	st.param.b32 	[param1], %r40;
	.param .b32 param2;
	st.param.b32 	[param2], %r798;
	.param .b64 param3;
	st.param.b64 	[param3], %rd10;
	.param .align 16 .b8 retval0[8];
	call.uni (retval0), 
	_Z9eval_exprP11SExpressionjjP5VMEnv, 
	(
	param0, 
	param1, 
	param2, 
	param3
	);
	ld.param.v2.b32 	{%r799, %r800}, [retval0];
	} // callseq 54
	setp.eq.s32 	%p151, %r799, 1;
	mov.b32 	%f168, %r800;
	add.f32 	%f169, %f265, %f168;
	selp.f32 	%f170, %f169, %f265, %p151;
	add.s32 	%r803, %r1041, 6;
	{ // callseq 55, 0
	.param .b64 param0;
	st.param.b64 	[param0], %rd9;
	.param .b32 param1;
	st.param.b32 	[param1], %r798;
	.param .b32 param2;
	st.param.b32 	[param2], %r803;
	.param .b64 param3;
	st.param.b64 	[param3], %rd10;
	.param .align 16 .b8 retval0[8];
	call.uni (retval0), 
	_Z9eval_exprP11SExpressionjjP5VMEnv, 
	(
	param0, 
	param1, 
	param2, 
	param3
	);
	ld.param.v2.b32 	{%r804, %r805}, [retval0];
	} // callseq 55
	setp.eq.s32 	%p152, %r804, 1;
	mov.b32 	%f171, %r805;
	add.f32 	%f172, %f170, %f171;
	selp.f32 	%f173, %f172, %f170, %p152;
	add.s32 	%r808, %r1041, 7;
	{ // callseq 56, 0
	.param .b64 param0;
	st.param.b64 	[param0], %rd9;
	.param .b32 param1;
	st.param.b32 	[param1], %r803;
	.param .b32 param2;
	st.param.b32 	[param2], %r808;
	.param .b64 param3;
	st.param.b64 	[param3], %rd10;
	.param .align 16 .b8 retval0[8];
	call.uni (retval0), 
	_Z9eval_exprP11SExpressionjjP5VMEnv, 
	(
	param0, 
	param1, 
	param2, 
	param3
	);
	ld.param.v2.b32 	{%r809, %r810}, [retval0];
	} // callseq 56
	setp.eq.s32 	%p153, %r809, 1;
	mov.b32 	%f174, %r810;
	add.f32 	%f175, %f173, %f174;
	selp.f32 	%f176, %f175, %f173, %p153;
	add.s32 	%r813, %r1041, 8;
	{ // callseq 57, 0
	.param .b64 param0;
	st.param.b64 	[param0], %rd9;
	.param .b32 param1;
	st.param.b32 	[param1], %r808;
	.param .b32 param2;
	st.param.b32 	[param2], %r813;
	.param .b64 param3;
	st.param.b64 	[param3], %rd10;
	.param .align 16 .b8 retval0[8];
	call.uni (retval0), 
	_Z9eval_exprP11SExpressionjjP5VMEnv, 
	(
	param0, 
	param1, 
	param2, 
	param3
	);
	ld.param.v2.b32 	{%r814, %r815}, [retval0];
	} // callseq 57
	setp.eq.s32 	%p154, %r814, 1;
	mov.b32 	%f177, %r815;
	add.f32 	%f178, %f176, %f177;
	selp.f32 	%f265, %f178, %f176, %p154;
	setp.eq.s32 	%p155, %r813, %r25;
	mov.u32 	%r1041, %r40;
	@%p155 bra 	$L__BB0_135;
	bra.uni 	$L__BB0_75;
$L__BB0_76:
	add.s32 	%r41, %r286, 4;
	setp.ge.u32 	%p94, %r41, %r25;
	@%p94 bra 	$L__BB0_135;
	add.s32 	%r42, %r286, 5;
	{ // callseq 30, 0
	.param .b64 param0;
	st.param.b64 	[param0], %rd9;
	.param .b32 param1;
	st.param.b32 	[param1], %r41;
	.param .b32 param2;
	st.param.b32 	[param2], %r42;
	.param .b64 param3;
	st.param.b64 	[param3], %rd10;
	.param .align 16 .b8 retval0[8];
	call.uni (retval0), 
	_Z9eval_exprP11SExpressionjjP5VMEnv, 
	(
	param0, 
	param1, 
	param2, 
	param3
	);
	ld.param.v2.b32 	{%r1124, %r618}, [retval0];
	} // callseq 30
	setp.lt.u32 	%p95, %r42, %r25;
	mov.f32 	%f263, 0f00000000;
	@%p95 bra 	$L__BB0_79;
	mov.b32 	%f105, %r618;
	neg.f32 	%f265, %f105;
	bra.uni 	$L__BB0_135;
$L__BB0_79:
	add.s32 	%r45, %r286, 6;
	setp.ge.u32 	%p96, %r42, %r45;
	@%p96 bra 	$L__BB0_125;
	mul.wide.u32 	%rd88, %r42, 12;
	add.s64 	%rd6, %rd2, %rd88;
	ld.local.u32 	%r619, [%rd6];
	setp.eq.s32 	%p97, %r619, 0;
	@%p97 bra 	$L__BB0_85;
	setp.eq.s32 	%p98, %r619, 2;
	@%p98 bra 	$L__BB0_84;
	setp.ne.s32 	%p99, %r619, 3;
	@%p99 bra 	$L__BB0_125;
	ld.local.f32 	%f263, [%rd6+4];
	bra.uni 	$L__BB0_125;
$L__BB0_84:
	ld.local.u32 	%r620, [%rd6+4];
	cvt.rn.f32.u32 	%f263, %r620;
	bra.uni 	$L__BB0_125;
$L__BB0_85:
	setp.ge.u32 	%p100, %r45, %r42;
	@%p100 bra 	$L__BB0_125;
	mul.wide.u32 	%rd89, %r45, 12;
	add.s64 	%rd7, %rd2, %rd89;
	ld.local.u32 	%r621, [%rd7];
	setp.ne.s32 	%p101, %r621, 2;
	@%p101 bra 	$L__BB0_125;
	ld.local.u32 	%r622, [%rd7+4];
	setp.gt.s32 	%p102, %r622, 14;
	@%p102 bra 	$L__BB0_99;
	setp.eq.s32 	%p106, %r622, 6;
	@%p106 bra 	$L__BB0_116;
	setp.eq.s32 	%p107, %r622, 9;
	@%p107 bra 	$L__BB0_90;
	bra.uni 	$L__BB0_125;
$L__BB0_90:
	ld.local.v2.u32 	{%r85, %r623}, [%rd1+2064];
	add.s32 	%r624, %r85, 5;
	setp.ge.u32 	%p108, %r624, %r623;
	@%p108 bra 	$L__BB0_125;
	ld.local.u64 	%rd90, [%rd1+2056];
	add.s32 	%r625, %r85, 1;
	st.local.u32 	[%rd1+2064], %r625;
	mul.wide.u32 	%rd91, %r85, 4;
	add.s64 	%rd92, %rd90, %rd91;
	mov.b32 	%r626, 4097;
	st.u32 	[%rd92], %r626;
	add.s32 	%r1056, %r286, 7;
	add.s32 	%r87, %r286, 11;
	min.u32 	%r627, %r42, %r87;
	setp.le.u32 	%p109, %r627, %r1056;
	@%p109 bra 	$L__BB0_125;
	add.s32 	%r1055, %r286, 8;
	max.u32 	%r628, %r627, %r1055;
	sub.s32 	%r629, %r628, %r286;
	add.s32 	%r630, %r629, 1;
	add.s32 	%r90, %r628, -8;
	and.b32  	%r91, %r630, 3;
	setp.eq.s32 	%p110, %r91, 0;
	@%p110 bra 	$L__BB0_96;
	neg.s32 	%r1054, %r91;
$L__BB0_94:
	.pragma "nounroll";
	mov.u32 	%r1056, %r1055;
	add.s32 	%r631, %r1056, -1;
	{ // callseq 31, 0
	.param .b64 param0;
	st.param.b64 	[param0], %rd9;
	.param .b32 param1;
	st.param.b32 	[param1], %r631;
	.param .b32 param2;
	st.param.b32 	[param2], %r1056;
	.param .b64 param3;
	st.param.b64 	[param3], %rd10;
	.param .align 16 .b8 retval0[8];
	call.uni (retval0), 
	_Z9eval_exprP11SExpressionjjP5VMEnv, 
	(
	param0, 
	param1, 
	param2, 
	param3
	);
	ld.param.v2.b32 	{%r632, %r633}, [retval0];
	} // callseq 31
	setp.eq.s32 	%p111, %r632, 1;
	mov.b32 	%f113, %r633;
	cvt.rzi.u32.f32 	%r636, %f113;
	selp.b32 	%r637, %r636, 0, %p111;
	ld.local.u64 	%rd93, [%rd1+2056];
	ld.local.u32 	%r638, [%rd1+2064];
	add.s32 	%r639, %r638, 1;
	st.local.u32 	[%rd1+2064], %r639;
	mul.wide.u32 	%rd94, %r638, 4;
	add.s64 	%rd95, %rd93, %rd94;
	st.u32 	[%rd95], %r637;
	add.s32 	%r1055, %r1056, 1;
	add.s32 	%r1054, %r1054, 1;
	setp.ne.s32 	%p112, %r1054, 0;
	@%p112 bra 	$L__BB0_94;
	add.s32 	%r45, %r1055, -2;
$L__BB0_96:
	sub.s32 	%r640, %r90, %r286;
	setp.lt.u32 	%p113, %r640, 3;
	@%p113 bra 	$L__BB0_125;
	add.s32 	%r1058, %r1056, 2;
$L__BB0_98:
	add.s32 	%r641, %r1058, -2;
	add.s32 	%r642, %r45, 2;
	{ // callseq 32, 0
	.param .b64 param0;
	st.param.b64 	[param0], %rd9;
	.param .b32 param1;
	st.param.b32 	[param1], %r641;
	.param .b32 param2;
	st.param.b32 	[param2], %r642;
	.param .b64 param3;
	st.param.b64 	[param3], %rd10;
	.param .align 16 .b8 retval0[8];
	call.uni (retval0), 
	_Z9eval_exprP11SExpressionjjP5VMEnv, 
	(
	param0, 
	param1, 
	param2, 
	param3
	);
	ld.param.v2.b32 	{%r643, %r644}, [retval0];
	} // callseq 32
	setp.eq.s32 	%p114, %r643, 1;
	mov.b32 	%f116, %r644;
	cvt.rzi.u32.f32 	%r647, %f116;
	selp.b32 	%r648, %r647, 0, %p114;
	ld.local.u64 	%rd96, [%rd1+2056];
	ld.local.u32 	%r649, [%rd1+2064];
	add.s32 	%r650, %r649, 1;
	st.local.u32 	[%rd1+2064], %r650;
	mul.wide.u32 	%rd97, %r649, 4;
	add.s64 	%rd98, %rd96, %rd97;
	st.u32 	[%rd98], %r648;
	add.s32 	%r651, %r1058, -1;
	add.s32 	%r652, %r1058, 2;
	{ // callseq 33, 0
	.param .b64 param0;
	st.param.b64 	[param0], %rd9;
	.param .b32 param1;
	st.param.b32 	[param1], %r651;
	.param .b32 param2;
	st.param.b32 	[param2], %r1058;
	.param .b64 param3;
	st.param.b64 	[param3], %rd10;
	.param .align 16 .b8 retval0[8];
	call.uni (retval0), 
	_Z9eval_exprP11SExpressionjjP5VMEnv, 
	(
	param0, 
	param1, 
	param2, 
	param3
	);
	ld.param.v2.b32 	{%r653, %r654}, [retval0];
	} // callseq 33
	setp.eq.s32 	%p115, %r653, 1;
	mov.b32 	%f117, %r654;
	cvt.rzi.u32.f32 	%r657, %f117;
	selp.b32 	%r658, %r657, 0, %p115;
	ld.local.u64 	%rd99, [%rd1+2056];
	ld.local.u32 	%r659, [%rd1+2064];
	add.s32 	%r660, %r659, 1;
	st.local.u32 	[%rd1+2064], %r660;
	mul.wide.u32 	%rd100, %r659, 4;
	add.s64 	%rd101, %rd99, %rd100;
	st.u32 	[%rd101], %r658;
	add.s32 	%r45, %r1058, 1;
	{ // callseq 34, 0
	.param .b64 param0;
	st.param.b64 	[param0], %rd9;
	.param .b32 param1;
	st.param.b32 	[param1], %r1058;
	.param .b32 param2;
	st.param.b32 	[param2], %r45;
	.param .b64 param3;
	st.param.b64 	[param3], %rd10;
	.param .align 16 .b8 retval0[8];
	call.uni (retval0), 
	_Z9eval_exprP11SExpressionjjP5VMEnv, 
	(
	param0, 
	param1, 
	param2, 
	param3
	);
	ld.param.v2.b32 	{%r661, %r662}, [retval0];
	} // callseq 34
	setp.eq.s32 	%p116, %r661, 1;
	mov.b32 	%f118, %r662;
	cvt.rzi.u32.f32 	%r665, %f118;
	selp.b32 	%r666, %r665, 0, %p116;
	ld.local.u64 	%rd102, [%rd1+2056];
	ld.local.u32 	%r667, [%rd1+2064];
	add.s32 	%r668, %r667, 1;
	st.local.u32 	[%rd1+2064], %r668;
	mul.wide.u32 	%rd103, %r667, 4;
	add.s64 	%rd104, %rd102, %rd103;
	st.u32 	[%rd104], %r666;
	{ // callseq 35, 0
	.param .b64 param0;
	st.param.b64 	[param0], %rd9;
	.param .b32 param1;
	st.param.b32 	[param1], %r45;
	.param .b32 param2;
	st.param.b32 	[param2], %r652;
	.param .b64 param3;
	st.param.b64 	[param3], %rd10;
	.param .align 16 .b8 retval0[8];
	call.uni (retval0), 
	_Z9eval_exprP11SExpressionjjP5VMEnv, 
	(
	param0, 
	param1, 
	param2, 
	param3
	);
	ld.param.v2.b32 	{%r669, %r670}, [retval0];
	} // callseq 35
	setp.eq.s32 	%p117, %r669, 1;
	mov.b32 	%f119, %r670;
	cvt.rzi.u32.f32 	%r673, %f119;
	selp.b32 	%r674, %r673, 0, %p117;
	ld.local.u64 	%rd105, [%rd1+2056];
	ld.local.u32 	%r675, [%rd1+2064];
	add.s32 	%r676, %r675, 1;
	st.local.u32 	[%rd1+2064], %r676;
	mul.wide.u32 	%rd106, %r675, 4;
	add.s64 	%rd107, %rd105, %rd106;
	st.u32 	[%rd107], %r674;
	add.s32 	%r1058, %r1058, 4;
	setp.lt.u32 	%p118, %r652, %r627;
	@%p118 bra 	$L__BB0_98;
	bra.uni 	$L__BB0_125;
$L__BB0_99:
	setp.eq.s32 	%p103, %r622, 15;
	@%p103 bra 	$L__BB0_107;
	setp.eq.s32 	%p104, %r622, 16;
	@%p104 bra 	$L__BB0_112;
	setp.ne.s32 	%p105, %r622, 17;
	@%p105 bra 	$L__BB0_125;
	add.s32 	%r1043, %r286, 7;
	setp.ge.u32 	%p130, %r1043, %r42;
	mov.f32 	%f263, 0f3F800000;
	@%p130 bra 	$L__BB0_125;
	mov.f32 	%f263, 0f3F800000;
	mov.b32 	%r1042, 7;
$L__BB0_104:
	.pragma "nounroll";
	add.s32 	%r49, %r1043, 1;
	{ // callseq 41, 0
	.param .b64 param0;
	st.param.b64 	[param0], %rd9;
	.param .b32 param1;
	st.param.b32 	[param1], %r1043;
	.param .b32 param2;
	st.param.b32 	[param2], %r49;
	.param .b64 param3;
	st.param.b64 	[param3], %rd10;
	.param .align 16 .b8 retval0[8];
	call.uni (retval0), 
	_Z9eval_exprP11SExpressionjjP5VMEnv, 
	(
	param0, 
	param1, 
	param2, 
	param3
	);
	ld.param.v2.b32 	{%r732, %r733}, [retval0];
	} // callseq 41
	setp.eq.s32 	%p131, %r732, 1;
	mov.b32 	%f131, %r733;
	mul.f32 	%f132, %f263, %f131;
	selp.f32 	%f263, %f132, %f263, %p131;
	add.s32 	%r1042, %r1042, 1;
	setp.ne.s32 	%p132, %r1042, 9;
	mov.u32 	%r1043, %r49;
	@%p132 bra 	$L__BB0_104;
	add.s32 	%r1047, %r49, -7;
$L__BB0_106:
	add.s32 	%r736, %r1047, 7;
	add.s32 	%r737, %r1047, 8;
	{ // callseq 42, 0
	.param .b64 param0;
	st.param.b64 	[param0], %rd9;
	.param .b32 param1;
	st.param.b32 	[param1], %r736;
	.param .b32 param2;
	st.param.b32 	[param2], %r737;
	.param .b64 param3;
	st.param.b64 	[param3], %rd10;
	.param .align 16 .b8 retval0[8];
	call.uni (retval0), 
	_Z9eval_exprP11SExpressionjjP5VMEnv, 
	(
	param0, 
	param1, 
	param2, 
	param3
	);
	ld.param.v2.b32 	{%r738, %r739}, [retval0];
	} // callseq 42
	setp.eq.s32 	%p133, %r738, 1;
	mov.b32 	%f133, %r739;
	mul.f32 	%f134, %f263, %f133;
	selp.f32 	%f135, %f134, %f263, %p133;
	add.s32 	%r742, %r1047, 9;
	{ // callseq 43, 0
	.param .b64 param0;
	st.param.b64 	[param0], %rd9;
	.param .b32 param1;
	st.param.b32 	[param1], %r737;
	.param .b32 param2;
	st.param.b32 	[param2], %r742;
	.param .b64 param3;
	st.param.b64 	[param3], %rd10;
	.param .align 16 .b8 retval0[8];
	call.uni (retval0), 
	_Z9eval_exprP11SExpressionjjP5VMEnv, 
	(
	param0, 
	param1, 
	param2, 
	param3
	);
	ld.param.v2.b32 	{%r743, %r744}, [retval0];
	} // callseq 43
	setp.eq.s32 	%p134, %r743, 1;
	mov.b32 	%f136, %r744;
	mul.f32 	%f137, %f135, %f136;
	selp.f32 	%f138, %f137, %f135, %p134;
	add.s32 	%r747, %r1047, 10;
	{ // callseq 44, 0
	.param .b64 param0;
	st.param.b64 	[param0], %rd9;
	.param .b32 param1;
	st.param.b32 	[param1], %r742;
	.param .b32 param2;
	st.param.b32 	[param2], %r747;
	.param .b64 param3;
	st.param.b64 	[param3], %rd10;
	.param .align 16 .b8 retval0[8];
	call.uni (retval0), 
	_Z9eval_exprP11SExpressionjjP5VMEnv, 
	(
	param0, 
	param1, 
	param2, 
	param3
	);
	ld.param.v2.b32 	{%r748, %r749}, [retval0];
	} // callseq 44
	setp.eq.s32 	%p135, %r748, 1;
	mov.b32 	%f139, %r749;
	mul.f32 	%f140, %f138, %f139;
	selp.f32 	%f141, %f140, %f138, %p135;
	add.s32 	%r752, %r1047, 11;
	{ // callseq 45, 0
	.param .b64 param0;
	st.param.b64 	[param0], %rd9;
	.param .b32 param1;
	st.param.b32 	[param1], %r747;
	.param .b32 param2;
	st.param.b32 	[param2], %r752;
	.param .b64 param3;
	st.param.b64 	[param3], %rd10;
	.param .align 16 .b8 retval0[8];
	call.uni (retval0), 
	_Z9eval_exprP11SExpressionjjP5VMEnv, 
	(
	param0, 
	param1, 
	param2, 
	param3
	);
	ld.param.v2.b32 	{%r753, %r754}, [retval0];
	} // callseq 45
	setp.eq.s32 	%p136, %r753, 1;
	mov.b32 	%f142, %r754;
	mul.f32 	%f143, %f141, %f142;
	selp.f32 	%f263, %f143, %f141, %p136;
	add.s32 	%r1047, %r1047, 4;
	setp.eq.s32 	%p137, %r752, %r42;
	@%p137 bra 	$L__BB0_125;
	bra.uni 	$L__BB0_106;
$L__BB0_107:
	add.s32 	%r1045, %r286, 7;
	setp.ge.u32 	%p140, %r1045, %r42;
	@%p140 bra 	$L__BB0_125;
	mov.f32 	%f263, 0f00000000;
	mov.b32 	%r1044, 7;
$L__BB0_109:
	.pragma "nounroll";
	add.s32 	%r55, %r1045, 1;
	{ // callseq 48, 0
	.param .b64 param0;
	st.param.b64 	[param0], %rd9;
	.param .b32 param1;
	st.param.b32 	[param1], %r1045;
	.param .b32 param2;
	st.param.b32 	[param2], %r55;
	.param .b64 param3;
	st.param.b64 	[param3], %rd10;
	.param .align 16 .b8 retval0[8];
	call.uni (retval0), 
	_Z9eval_exprP11SExpressionjjP5VMEnv, 
	(
	param0, 
	param1, 
	param2, 
	param3
	);
	ld.param.v2.b32 	{%r766, %r767}, [retval0];
	} // callseq 48
	setp.eq.s32 	%p141, %r766, 1;
	mov.b32 	%f150, %r767;
	add.f32 	%f151, %f263, %f150;
	selp.f32 	%f263, %f151, %f263, %p141;
	add.s32 	%r1044, %r1044, 1;
	setp.ne.s32 	%p142, %r1044, 9;
	mov.u32 	%r1045, %r55;
	@%p142 bra 	$L__BB0_109;
	add.s32 	%r1046, %r55, -7;
$L__BB0_111:
	add.s32 	%r770, %r1046, 7;
	add.s32 	%r771, %r1046, 8;
	{ // callseq 49, 0
	.param .b64 param0;
	st.param.b64 	[param0], %rd9;
	.param .b32 param1;
	st.param.b32 	[param1], %r770;
	.param .b32 param2;
	st.param.b32 	[param2], %r771;
	.param .b64 param3;
	st.param.b64 	[param3], %rd10;
	.param .align 16 .b8 retval0[8];
	call.uni (retval0), 
	_Z9eval_exprP11SExpressionjjP5VMEnv, 
	(
	param0, 
	param1, 
	param2, 
	param3
	);
	ld.param.v2.b32 	{%r772, %r773}, [retval0];
	} // callseq 49
	setp.eq.s32 	%p143, %r772, 1;
	mov.b32 	%f152, %r773;
	add.f32 	%f153, %f263, %f152;
	selp.f32 	%f154, %f153, %f263, %p143;
	add.s32 	%r776, %r1046, 9;
	{ // callseq 50, 0
	.param .b64 param0;
	st.param.b64 	[param0], %rd9;
	.param .b32 param1;
	st.param.b32 	[param1], %r771;
	.param .b32 param2;
	st.param.b32 	[param2], %r776;
	.param .b64 param3;
	st.param.b64 	[param3], %rd10;
	.param .align 16 .b8 retval0[8];
	call.uni (retval0), 
	_Z9eval_exprP11SExpressionjjP5VMEnv, 
	(
	param0, 
	param1, 
	param2, 
	param3
	);
	ld.param.v2.b32 	{%r777, %r778}, [retval0];
	} // callseq 50
	setp.eq.s32 	%p144, %r777, 1;
	mov.b32 	%f155, %r778;
	add.f32 	%f156, %f154, %f155;
	selp.f32 	%f157, %f156, %f154, %p144;
	add.s32 	%r781, %r1046, 10;
	{ // callseq 51, 0
	.param .b64 param0;
	st.param.b64 	[param0], %rd9;
	.param .b32 param1;
	st.param.b32 	[param1], %r776;
	.param .b32 param2;
	st.param.b32 	[param2], %r781;
	.param .b64 param3;
	st.param.b64 	[param3], %rd10;
	.param .align 16 .b8 retval0[8];
	call.uni (retval0), 
	_Z9eval_exprP11SExpressionjjP5VMEnv, 
	(
	param0, 
	param1, 
	param2, 
	param3
	);
	ld.param.v2.b32 	{%r782, %r783}, [retval0];
	} // callseq 51
	setp.eq.s32 	%p145, %r782, 1;
	mov.b32 	%f158, %r783;
	add.f32 	%f159, %f157, %f158;
	selp.f32 	%f160, %f159, %f157, %p145;
	add.s32 	%r786, %r1046, 11;
	{ // callseq 52, 0
	.param .b64 param0;
	st.param.b64 	[param0], %rd9;
	.param .b32 param1;
	st.param.b32 	[param1], %r781;
	.param .b32 param2;
	st.param.b32 	[param2], %r786;
	.param .b64 param3;
	st.param.b64 	[param3], %rd10;
	.param .align 16 .b8 retval0[8];
	call.uni (retval0), 
	_Z9eval_exprP11SExpressionjjP5VMEnv, 
	(
	param0, 
	param1, 
	param2, 
	param3
	);
	ld.param.v2.b32 	{%r787, %r788}, [retval0];
	} // callseq 52
	setp.eq.s32 	%p146, %r787, 1;
	mov.b32 	%f161, %r788;
	add.f32 	%f162, %f160, %f161;
	selp.f32 	%f263, %f162, %f160, %p146;
	add.s32 	%r1046, %r1046, 4;
	setp.eq.s32 	%p147, %r786, %r42;
	@%p147 bra 	$L__BB0_125;
	bra.uni 	$L__BB0_111;
$L__BB0_112:
	add.s32 	%r60, %r286, 7;
	setp.ge.u32 	%p138, %r60, %r42;
	@%p138 bra 	$L__BB0_125;
	add.s32 	%r61, %r286, 8;
	{ // callseq 46, 0
	.param .b64 param0;
	st.param.b64 	[param0], %rd9;
	.param .b32 param1;
	st.param.b32 	[param1], %r60;
	.param .b32 param2;
	st.param.b32 	[param2], %r61;
	.param .b64 param3;
	st.param.b64 	[param3], %rd10;
	.param .align 16 .b8 retval0[8];
	call.uni (retval0), 
	_Z9eval_exprP11SExpressionjjP5VMEnv, 
	(
	param0, 
	param1, 
	param2, 
	param3
	);
	ld.param.v2.b32 	{%r757, %r758}, [retval0];
	} // callseq 46
	setp.lt.u32 	%p139, %r61, %r42;
	@%p139 bra 	$L__BB0_115;
	mov.b32 	%f145, %r758;
	neg.f32 	%f263, %f145;
	bra.uni 	$L__BB0_125;
$L__BB0_115:
	add.s32 	%r760, %r286, 9;
	{ // callseq 47, 0
	.param .b64 param0;
	st.param.b64 	[param0], %rd9;
	.param .b32 param1;
	st.param.b32 	[param1], %r61;
	.param .b32 param2;
	st.param.b32 	[param2], %r760;
	.param .b64 param3;
	st.param.b64 	[param3], %rd10;
	.param .align 16 .b8 retval0[8];
	call.uni (retval0), 
	_Z9eval_exprP11SExpressionjjP5VMEnv, 
	(
	param0, 
	param1, 
	param2, 
	param3
	);
	ld.param.v2.b32 	{%r761, %r762}, [retval0];
	} // callseq 47
	mov.b32 	%f146, %r762;
	mov.b32 	%f147, %r758;
	sub.f32 	%f263, %f147, %f146;
	bra.uni 	$L__BB0_125;
$L__BB0_116:
	ld.local.v2.u32 	{%r65, %r677}, [%rd1+2064];
	add.s32 	%r678, %r65, 5;
	setp.ge.u32 	%p119, %r678, %r677;
	@%p119 bra 	$L__BB0_125;
	ld.local.u64 	%rd108, [%rd1+2056];
	add.s32 	%r679, %r65, 1;
	st.local.u32 	[%rd1+2064], %r679;
	mul.wide.u32 	%rd109, %r65, 4;
	add.s64 	%rd110, %rd108, %rd109;
	mov.b32 	%r680, 4096;
	st.u32 	[%rd110], %r680;
	add.s32 	%r1050, %r286, 7;
	add.s32 	%r67, %r286, 11;
	min.u32 	%r681, %r42, %r67;
	setp.le.u32 	%p120, %r681, %r1050;
	@%p120 bra 	$L__BB0_125;
	add.s32 	%r1049, %r286, 8;
	max.u32 	%r682, %r681, %r1049;
	sub.s32 	%r683, %r682, %r286;
	add.s32 	%r684, %r683, 1;
	add.s32 	%r70, %r682, -8;
	and.b32  	%r71, %r684, 3;
	setp.eq.s32 	%p121, %r71, 0;
	@%p121 bra 	$L__BB0_122;
	neg.s32 	%r1048, %r71;
$L__BB0_120:
	.pragma "nounroll";
	mov.u32 	%r1050, %r1049;
	add.s32 	%r685, %r1050, -1;
	{ // callseq 36, 0
	.param .b64 param0;
	st.param.b64 	[param0], %rd9;
	.param .b32 param1;
	st.param.b32 	[param1], %r685;
	.param .b32 param2;
	st.param.b32 	[param2], %r1050;
	.param .b64 param3;
	st.param.b64 	[param3], %rd10;
	.param .align 16 .b8 retval0[8];
	call.uni (retval0), 
	_Z9eval_exprP11SExpressionjjP5VMEnv, 
	(
	param0, 
	param1, 
	param2, 
	param3
	);
	ld.param.v2.b32 	{%r686, %r687}, [retval0];
	} // callseq 36
	setp.eq.s32 	%p122, %r686, 1;
	mov.b32 	%f122, %r687;
	cvt.rzi.u32.f32 	%r690, %f122;
	selp.b32 	%r691, %r690, 0, %p122;
	ld.local.u64 	%rd111, [%rd1+2056];
	ld.local.u32 	%r692, [%rd1+2064];
	add.s32 	%r693, %r692, 1;
	st.local.u32 	[%rd1+2064], %r693;
	mul.wide.u32 	%rd112, %r692, 4;
	add.s64 	%rd113, %rd111, %rd112;
	st.u32 	[%rd113], %r691;
	add.s32 	%r1049, %r1050, 1;
	add.s32 	%r1048, %r1048, 1;
	setp.ne.s32 	%p123, %r1048, 0;
	@%p123 bra 	$L__BB0_120;
	add.s32 	%r45, %r1049, -2;
$L__BB0_122:
	sub.s32 	%r694, %r70, %r286;
	setp.lt.u32 	%p124, %r694, 3;
	@%p124 bra 	$L__BB0_125;
	add.s32 	%r1052, %r1050, 2;
$L__BB0_124:
	add.s32 	%r695, %r1052, -2;
	add.s32 	%r696, %r45, 2;
	{ // callseq 37, 0
	.param .b64 param0;
	st.param.b64 	[param0], %rd9;
	.param .b32 param1;
	st.param.b32 	[param1], %r695;
	.param .b32 param2;
	st.param.b32 	[param2], %r696;
	.param .b64 param3;
	st.param.b64 	[param3], %rd10;
	.param .align 16 .b8 retval0[8];
	call.uni (retval0), 
	_Z9eval_exprP11SExpressionjjP5VMEnv, 
	(
	param0, 
	param1, 
	param2, 
	param3
	);
	ld.param.v2.b32 	{%r697, %r698}, [retval0];
	} // callseq 37
	setp.eq.s32 	%p125, %r697, 1;
	mov.b32 	%f125, %r698;
	cvt.rzi.u32.f32 	%r701, %f125;
	selp.b32 	%r702, %r701, 0, %p125;
	ld.local.u64 	%rd114, [%rd1+2056];
	ld.local.u32 	%r703, [%rd1+2064];
	add.s32 	%r704, %r703, 1;
	st.local.u32 	[%rd1+2064], %r704;
	mul.wide.u32 	%rd115, %r703, 4;
	add.s64 	%rd116, %rd114, %rd115;
	st.u32 	[%rd116], %r702;
	add.s32 	%r705, %r1052, -1;
	add.s32 	%r706, %r1052, 2;
	{ // callseq 38, 0
	.param .b64 param0;
	st.param.b64 	[param0], %rd9;
	.param .b32 param1;
	st.param.b32 	[param1], %r705;
	.param .b32 param2;
	st.param.b32 	[param2], %r1052;
	.param .b64 param3;
	st.param.b64 	[param3], %rd10;
	.param .align 16 .b8 retval0[8];
	call.uni (retval0), 
	_Z9eval_exprP11SExpressionjjP5VMEnv, 
	(
	param0, 
	param1, 
	param2, 
	param3
	);
	ld.param.v2.b32 	{%r707, %r708}, [retval0];
	} // callseq 38
	setp.eq.s32 	%p126, %r707, 1;
	mov.b32 	%f126, %r708;
	cvt.rzi.u32.f32 	%r711, %f126;
	selp.b32 	%r712, %r711, 0, %p126;
	ld.local.u64 	%rd117, [%rd1+2056];
	ld.local.u32 	%r713, [%rd1+2064];
	add.s32 	%r714, %r713, 1;
	st.local.u32 	[%rd1+2064], %r714;
	mul.wide.u32 	%rd118, %r713, 4;
	add.s64 	%rd119, %rd117, %rd118;
	st.u32 	[%rd119], %r712;
	add.s32 	%r45, %r1052, 1;
	{ // callseq 39, 0
	.param .b64 param0;
	st.param.b64 	[param0], %rd9;
	.param .b32 param1;
	st.param.b32 	[param1], %r1052;
	.param .b32 param2;
	st.param.b32 	[param2], %r45;
	.param .b64 param3;
	st.param.b64 	[param3], %rd10;
	.param .align 16 .b8 retval0[8];
	call.uni (retval0), 
	_Z9eval_exprP11SExpressionjjP5VMEnv, 
	(
	param0, 
	param1, 
	param2, 
	param3
	);
	ld.param.v2.b32 	{%r715, %r716}, [retval0];
	} // callseq 39
	setp.eq.s32 	%p127, %r715, 1;
	mov.b32 	%f127, %r716;
	cvt.rzi.u32.f32 	%r719, %f127;
	selp.b32 	%r720, %r719, 0, %p127;
	ld.local.u64 	%rd120, [%rd1+2056];
	ld.local.u32 	%r721, [%rd1+2064];
	add.s32 	%r722, %r721, 1;
	st.local.u32 	[%rd1+2064], %r722;
	mul.wide.u32 	%rd121, %r721, 4;
	add.s64 	%rd122, %rd120, %rd121;
	st.u32 	[%rd122], %r720;
	{ // callseq 40, 0
	.param .b64 param0;
	st.param.b64 	[param0], %rd9;
	.param .b32 param1;
	st.param.b32 	[param1], %r45;
	.param .b32 param2;
	st.param.b32 	[param2], %r706;
	.param .b64 param3;
	st.param.b64 	[param3], %rd10;
	.param .align 16 .b8 retval0[8];
	call.uni (retval0), 
	_Z9eval_exprP11SExpressionjjP5VMEnv, 
	(
	param0, 
	param1, 
	param2, 
	param3
	);
	ld.param.v2.b32 	{%r723, %r724}, [retval0];
	} // callseq 40
	setp.eq.s32 	%p128, %r723, 1;
	mov.b32 	%f128, %r724;
	cvt.rzi.u32.f32 	%r727, %f128;
	selp.b32 	%r728, %r727, 0, %p128;
	ld.local.u64 	%rd123, [%rd1+2056];
	ld.local.u32 	%r729, [%rd1+2064];
	add.s32 	%r730, %r729, 1;
	st.local.u32 	[%rd1+2064], %r730;
	mul.wide.u32 	%rd124, %r729, 4;
	add.s64 	%rd125, %rd123, %rd124;
	st.u32 	[%rd125], %r728;
	add.s32 	%r1052, %r1052, 4;
	setp.lt.u32 	%p129, %r706, %r681;
	@%p129 bra 	$L__BB0_124;
$L__BB0_125:
	mov.b32 	%f163, %r618;
	sub.f32 	%f265, %f163, %f263;
	bra.uni 	$L__BB0_135;
$L__BB0_126:
	ld.local.v2.u32 	{%r107, %r533}, [%rd1+2064];
	add.s32 	%r534, %r107, 5;
	setp.ge.u32 	%p75, %r534, %r533;
	@%p75 bra 	$L__BB0_135;
	ld.local.u64 	%rd70, [%rd1+2056];
	add.s32 	%r536, %r107, 1;
	st.local.u32 	[%rd1+2064], %r536;
	mul.wide.u32 	%rd71, %r107, 4;
	add.s64 	%rd72, %rd70, %rd71;
	mov.b32 	%r537, 4096;
	st.u32 	[%rd72], %r537;
	add.s32 	%r1063, %r286, 4;
	add.s32 	%r109, %r286, 8;
	min.u32 	%r538, %r25, %r109;
	setp.le.u32 	%p76, %r538, %r1063;
	@%p76 bra 	$L__BB0_135;
	add.s32 	%r1062, %r286, 5;
	max.u32 	%r539, %r538, %r1062;
	sub.s32 	%r540, %r539, %r286;
	add.s32 	%r112, %r539, -5;
	and.b32  	%r113, %r540, 3;
	setp.eq.s32 	%p77, %r113, 0;
	mov.u32 	%r1066, %r26;
	@%p77 bra 	$L__BB0_132;
	neg.s32 	%r1061, %r113;
$L__BB0_130:
	.pragma "nounroll";
	mov.u32 	%r1063, %r1062;
	add.s32 	%r541, %r1063, -1;
	{ // callseq 20, 0
	.param .b64 param0;
	st.param.b64 	[param0], %rd9;
	.param .b32 param1;
	st.param.b32 	[param1], %r541;
	.param .b32 param2;
	st.param.b32 	[param2], %r1063;
	.param .b64 param3;
	st.param.b64 	[param3], %rd10;
	.param .align 16 .b8 retval0[8];
	call.uni (retval0), 
	_Z9eval_exprP11SExpressionjjP5VMEnv, 
	(
	param0, 
	param1, 
	param2, 
	param3
	);
	ld.param.v2.b32 	{%r542, %r543}, [retval0];
	} // callseq 20
	setp.eq.s32 	%p78, %r542, 1;
	mov.b32 	%f82, %r543;
	cvt.rzi.u32.f32 	%r546, %f82;
	selp.b32 	%r547, %r546, 0, %p78;
	ld.local.u64 	%rd73, [%rd1+2056];
	ld.local.u32 	%r548, [%rd1+2064];
	add.s32 	%r549, %r548, 1;
	st.local.u32 	[%rd1+2064], %r549;
	mul.wide.u32 	%rd74, %r548, 4;
	add.s64 	%rd75, %rd73, %rd74;
	st.u32 	[%rd75], %r547;
	add.s32 	%r1062, %r1063, 1;
	add.s32 	%r1061, %r1061, 1;
	setp.ne.s32 	%p79, %r1061, 0;
	@%p79 bra 	$L__BB0_130;
	add.s32 	%r1066, %r1062, -2;
$L__BB0_132:
	sub.s32 	%r551, %r112, %r286;
	setp.lt.u32 	%p80, %r551, 3;
	@%p80 bra 	$L__BB0_135;
	add.s32 	%r1065, %r1063, 2;
$L__BB0_134:
	add.s32 	%r553, %r1065, -2;
	add.s32 	%r554, %r1066, 2;
	{ // callseq 21, 0
	.param .b64 param0;
	st.param.b64 	[param0], %rd9;
	.param .b32 param1;
	st.param.b32 	[param1], %r553;
	.param .b32 param2;
	st.param.b32 	[param2], %r554;
	.param .b64 param3;
	st.param.b64 	[param3], %rd10;
	.param .align 16 .b8 retval0[8];
	call.uni (retval0), 
	_Z9eval_exprP11SExpressionjjP5VMEnv, 
	(
	param0, 
	param1, 
	param2, 
	param3
	);
	ld.param.v2.b32 	{%r555, %r556}, [retval0];
	} // callseq 21
	setp.eq.s32 	%p81, %r555, 1;
	mov.b32 	%f85, %r556;
	cvt.rzi.u32.f32 	%r559, %f85;
	selp.b32 	%r560, %r559, 0, %p81;
	ld.local.u64 	%rd76, [%rd1+2056];
	ld.local.u32 	%r561, [%rd1+2064];
	add.s32 	%r562, %r561, 1;
	st.local.u32 	[%rd1+2064], %r562;
	mul.wide.u32 	%rd77, %r561, 4;
	add.s64 	%rd78, %rd76, %rd77;
	st.u32 	[%rd78], %r560;
	add.s32 	%r563, %r1065, -1;
	add.s32 	%r564, %r1065, 2;
	{ // callseq 22, 0
	.param .b64 param0;
	st.param.b64 	[param0], %rd9;
	.param .b32 param1;
	st.param.b32 	[param1], %r563;
	.param .b32 param2;
	st.param.b32 	[param2], %r1065;
	.param .b64 param3;
	st.param.b64 	[param3], %rd10;
	.param .align 16 .b8 retval0[8];
	call.uni (retval0), 
	_Z9eval_exprP11SExpressionjjP5VMEnv, 
	(
	param0, 
	param1, 
	param2, 
	param3
	);
	ld.param.v2.b32 	{%r565, %r566}, [retval0];
	} // callseq 22
	setp.eq.s32 	%p82, %r565, 1;
	mov.b32 	%f86, %r566;
	cvt.rzi.u32.f32 	%r569, %f86;
	selp.b32 	%r570, %r569, 0, %p82;
	ld.local.u64 	%rd79, [%rd1+2056];
	ld.local.u32 	%r571, [%rd1+2064];
	add.s32 	%r572, %r571, 1;
	st.local.u32 	[%rd1+2064], %r572;
	mul.wide.u32 	%rd80, %r571, 4;
	add.s64 	%rd81, %rd79, %rd80;
	st.u32 	[%rd81], %r570;
	add.s32 	%r1066, %r1065, 1;
	{ // callseq 23, 0
	.param .b64 param0;
	st.param.b64 	[param0], %rd9;
	.param .b32 param1;
	st.param.b32 	[param1], %r1065;
	.param .b32 param2;
	st.param.b32 	[param2], %r1066;
	.param .b64 param3;
	st.param.b64 	[param3], %rd10;
	.param .align 16 .b8 retval0[8];
	call.uni (retval0), 
	_Z9eval_exprP11SExpressionjjP5VMEnv, 
	(
	param0, 
	param1, 
	param2, 
	param3
	);
	ld.param.v2.b32 	{%r573, %r574}, [retval0];
	} // callseq 23
	setp.eq.s32 	%p83, %r573, 1;
	mov.b32 	%f87, %r574;
	cvt.rzi.u32.f32 	%r577, %f87;
	selp.b32 	%r578, %r577, 0, %p83;
	ld.local.u64 	%rd82, [%rd1+2056];
	ld.local.u32 	%r579, [%rd1+2064];
	add.s32 	%r580, %r579, 1;
	st.local.u32 	[%rd1+2064], %r580;
	mul.wide.u32 	%rd83, %r579, 4;
	add.s64 	%rd84, %rd82, %rd83;
	st.u32 	[%rd84], %r578;
	{ // callseq 24, 0
	.param .b64 param0;
	st.param.b64 	[param0], %rd9;
	.param .b32 param1;
	st.param.b32 	[param1], %r1066;
	.param .b32 param2;
	st.param.b32 	[param2], %r564;
	.param .b64 param3;
	st.param.b64 	[param3], %rd10;
	.param .align 16 .b8 retval0[8];
	call.uni (retval0), 
	_Z9eval_exprP11SExpressionjjP5VMEnv, 
	(
	param0, 
	param1, 
	param2, 
	param3
	);
	ld.param.v2.b32 	{%r581, %r582}, [retval0];
	} // callseq 24
	setp.eq.s32 	%p84, %r581, 1;
	mov.b32 	%f88, %r582;
	cvt.rzi.u32.f32 	%r585, %f88;
	selp.b32 	%r586, %r585, 0, %p84;
	ld.local.u64 	%rd85, [%rd1+2056];
	ld.local.u32 	%r587, [%rd1+2064];
	add.s32 	%r588, %r587, 1;
	st.local.u32 	[%rd1+2064], %r588;
	mul.wide.u32 	%rd86, %r587, 4;
	add.s64 	%rd87, %rd85, %rd86;
	st.u32 	[%rd87], %r586;
	add.s32 	%r1065, %r1065, 4;
	setp.lt.u32 	%p85, %r564, %r538;
	@%p85 bra 	$L__BB0_134;
$L__BB0_135:
	setp.lt.u32 	%p156, %r26, %r8;
	mov.f32 	%f270, 0f00000000;
	@%p156 bra 	$L__BB0_137;
	neg.f32 	%f179, %f265;
	mov.b32 	%r1123, %f179;
	bra.uni 	$L__BB0_193;
$L__BB0_137:
	add.s32 	%r149, %r286, 4;
	setp.ge.u32 	%p157, %r26, %r149;
	@%p157 bra 	$L__BB0_183;
	ld.local.u32 	%r818, [%rd4];
	setp.eq.s32 	%p158, %r818, 0;
	@%p158 bra 	$L__BB0_143;
	setp.eq.s32 	%p159, %r818, 2;
	@%p159 bra 	$L__BB0_142;
	setp.ne.s32 	%p160, %r818, 3;
	@%p160 bra 	$L__BB0_183;
	ld.local.f32 	%f270, [%rd4+4];
	bra.uni 	$L__BB0_183;
$L__BB0_142:
	ld.local.u32 	%r819, [%rd4+4];
	cvt.rn.f32.u32 	%f270, %r819;
	bra.uni 	$L__BB0_183;
$L__BB0_143:
	setp.ge.u32 	%p161, %r149, %r26;
	@%p161 bra 	$L__BB0_183;
	mul.wide.u32 	%rd126, %r149, 12;
	add.s64 	%rd8, %rd2, %rd126;
	ld.local.u32 	%r820, [%rd8];
	setp.ne.s32 	%p162, %r820, 2;
	@%p162 bra 	$L__BB0_183;
	ld.local.u32 	%r821, [%rd8+4];
	setp.gt.s32 	%p163, %r821, 14;
	@%p163 bra 	$L__BB0_157;
	setp.eq.s32 	%p167, %r821, 6;
	@%p167 bra 	$L__BB0_174;
	setp.eq.s32 	%p168, %r821, 9;
	@%p168 bra 	$L__BB0_148;
	bra.uni 	$L__BB0_183;
$L__BB0_148:
	ld.local.v2.u32 	{%r189, %r822}, [%rd1+2064];
	add.s32 	%r823, %r189, 5;
	setp.ge.u32 	%p169, %r823, %r822;
	@%p169 bra 	$L__BB0_183;
	ld.local.u64 	%rd127, [%rd1+2056];
	add.s32 	%r824, %r189, 1;
	st.local.u32 	[%rd1+2064], %r824;
	mul.wide.u32 	%rd128, %r189, 4;
	add.s64 	%rd129, %rd127, %rd128;
	mov.b32 	%r825, 4097;
	st.u32 	[%rd129], %r825;
	add.s32 	%r1088, %r286, 5;
	add.s32 	%r191, %r286, 9;
	min.u32 	%r826, %r26, %r191;
	setp.le.u32 	%p170, %r826, %r1088;
	@%p170 bra 	$L__BB0_183;
	add.s32 	%r1087, %r286, 6;
	max.u32 	%r827, %r826, %r1087;
	sub.s32 	%r828, %r827, %r286;
	add.s32 	%r829, %r828, -1;
	add.s32 	%r194, %r828, -6;
	and.b32  	%r195, %r829, 3;
	setp.eq.s32 	%p171, %r195, 0;
	@%p171 bra 	$L__BB0_154;
	neg.s32 	%r1086, %r195;
$L__BB0_152:
	.pragma "nounroll";
	mov.u32 	%r1088, %r1087;
	add.s32 	%r830, %r1088, -1;
	{ // callseq 58, 0
	.param .b64 param0;
	st.param.b64 	[param0], %rd9;
	.param .b32 param1;
	st.param.b32 	[param1], %r830;
	.param .b32 param2;
	st.param.b32 	[param2], %r1088;
	.param .b64 param3;
	st.param.b64 	[param3], %rd10;
	.param .align 16 .b8 retval0[8];
	call.uni (retval0), 
	_Z9eval_exprP11SExpressionjjP5VMEnv, 
	(
	param0, 
	param1, 
	param2, 
	param3
	);
	ld.param.v2.b32 	{%r831, %r832}, [retval0];
	} // callseq 58
	setp.eq.s32 	%p172, %r831, 1;
	mov.b32 	%f187, %r832;
	cvt.rzi.u32.f32 	%r835, %f187;
	selp.b32 	%r836, %r835, 0, %p172;
	ld.local.u64 	%rd130, [%rd1+2056];
	ld.local.u32 	%r837, [%rd1+2064];
	add.s32 	%r838, %r837, 1;
	st.local.u32 	[%rd1+2064], %r838;
	mul.wide.u32 	%rd131, %r837, 4;
	add.s64 	%rd132, %rd130, %rd131;
	st.u32 	[%rd132], %r836;
	add.s32 	%r1087, %r1088, 1;
	add.s32 	%r1086, %r1086, 1;
	setp.ne.s32 	%p173, %r1086, 0;
	@%p173 bra 	$L__BB0_152;
	add.s32 	%r149, %r1087, -2;
$L__BB0_154:
	setp.lt.u32 	%p174, %r194, 3;
	@%p174 bra 	$L__BB0_183;
	add.s32 	%r1090, %r1088, 2;
$L__BB0_156:
	add.s32 	%r839, %r1090, -2;
	add.s32 	%r840, %r149, 2;
	{ // callseq 59, 0
	.param .b64 param0;
	st.param.b64 	[param0], %rd9;
	.param .b32 param1;
	st.param.b32 	[param1], %r839;
	.param .b32 param2;
	st.param.b32 	[param2], %r840;
	.param .b64 param3;
	st.param.b64 	[param3], %rd10;
	.param .align 16 .b8 retval0[8];
	call.uni (retval0), 
	_Z9eval_exprP11SExpressionjjP5VMEnv, 
	(
	param0, 
	param1, 
	param2, 
	param3
	);
	ld.param.v2.b32 	{%r841, %r842}, [retval0];
	} // callseq 59
	setp.eq.s32 	%p175, %r841, 1;
	mov.b32 	%f190, %r842;
	cvt.rzi.u32.f32 	%r845, %f190;
	selp.b32 	%r846, %r845, 0, %p175;
	ld.local.u64 	%rd133, [%rd1+2056];
	ld.local.u32 	%r847, [%rd1+2064];
	add.s32 	%r848, %r847, 1;
	st.local.u32 	[%rd1+2064], %r848;
	mul.wide.u32 	%rd134, %r847, 4;
	add.s64 	%rd135, %rd133, %rd134;
	st.u32 	[%rd135], %r846;
	add.s32 	%r849, %r1090, -1;
	add.s32 	%r850, %r1090, 2;
	{ // callseq 60, 0
	.param .b64 param0;
	st.param.b64 	[param0], %rd9;
	.param .b32 param1;
	st.param.b32 	[param1], %r849;
	.param .b32 param2;
	st.param.b32 	[param2], %r1090;
	.param .b64 param3;
	st.param.b64 	[param3], %rd10;
	.param .align 16 .b8 retval0[8];
	call.uni (retval0), 
	_Z9eval_exprP11SExpressionjjP5VMEnv, 
	(
	param0, 
	param1, 
	param2, 
	param3
	);
	ld.param.v2.b32 	{%r851, %r852}, [retval0];
	} // callseq 60
	setp.eq.s32 	%p176, %r851, 1;
	mov.b32 	%f191, %r852;
	cvt.rzi.u32.f32 	%r855, %f191;
	selp.b32 	%r856, %r855, 0, %p176;
	ld.local.u64 	%rd136, [%rd1+2056];
	ld.local.u32 	%r857, [%rd1+2064];
	add.s32 	%r858, %r857, 1;
	st.local.u32 	[%rd1+2064], %r858;
	mul.wide.u32 	%rd137, %r857, 4;
	add.s64 	%rd138, %rd136, %rd137;
	st.u32 	[%rd138], %r856;
	add.s32 	%r149, %r1090, 1;
	{ // callseq 61, 0
	.param .b64 param0;
	st.param.b64 	[param0], %rd9;
	.param .b32 param1;
	st.param.b32 	[param1], %r1090;
	.param .b32 param2;
	st.param.b32 	[param2], %r149;
	.param .b64 param3;
	st.param.b64 	[param3], %rd10;
	.param .align 16 .b8 retval0[8];
	call.uni (retval0), 
	_Z9eval_exprP11SExpressionjjP5VMEnv, 
	(
	param0, 
	param1, 
	param2, 
	param3
	);
	ld.param.v2.b32 	{%r859, %r860}, [retval0];
	} // callseq 61
	setp.eq.s32 	%p177, %r859, 1;
	mov.b32 	%f192, %r860;
	cvt.rzi.u32.f32 	%r863, %f192;
	selp.b32 	%r864, %r863, 0, %p177;
	ld.local.u64 	%rd139, [%rd1+2056];
	ld.local.u32 	%r865, [%rd1+2064];
	add.s32 	%r866, %r865, 1;
	st.local.u32 	[%rd1+2064], %r866;
	mul.wide.u32 	%rd140, %r865, 4;
	add.s64 	%rd141, %rd139, %rd140;
	st.u32 	[%rd141], %r864;
	{ // callseq 62, 0
	.param .b64 param0;
	st.param.b64 	[param0], %rd9;
	.param .b32 param1;
	st.param.b32 	[param1], %r149;
	.param .b32 param2;
	st.param.b32 	[param2], %r850;
	.param .b64 param3;
	st.param.b64 	[param3], %rd10;
	.param .align 16 .b8 retval0[8];
	call.uni (retval0), 
	_Z9eval_exprP11SExpressionjjP5VMEnv, 
	(
	param0, 
	param1, 
	param2, 
	param3
	);
	ld.param.v2.b32 	{%r867, %r868}, [retval0];
	} // callseq 62
	setp.eq.s32 	%p178, %r867, 1;
	mov.b32 	%f193, %r868;
	cvt.rzi.u32.f32 	%r871, %f193;
	selp.b32 	%r872, %r871, 0, %p178;
	ld.local.u64 	%rd142, [%rd1+2056];
	ld.local.u32 	%r873, [%rd1+2064];
	add.s32 	%r874, %r873, 1;
	st.local.u32 	[%rd1+2064], %r874;
	mul.wide.u32 	%rd143, %r873, 4;
	add.s64 	%rd144, %rd142, %rd143;
	st.u32 	[%rd144], %r872;
	add.s32 	%r1090, %r1090, 4;
	setp.lt.u32 	%p179, %r850, %r826;
	@%p179 bra 	$L__BB0_156;
	bra.uni 	$L__BB0_183;
$L__BB0_157:
	setp.eq.s32 	%p164, %r821, 15;
	@%p164 bra 	$L__BB0_165;
	setp.eq.s32 	%p165, %r821, 16;
	@%p165 bra 	$L__BB0_170;
	setp.ne.s32 	%p166, %r821, 17;
	@%p166 bra 	$L__BB0_183;
	add.s32 	%r1075, %r286, 5;
	setp.ge.u32 	%p191, %r1075, %r26;
	mov.f32 	%f270, 0f3F800000;
	@%p191 bra 	$L__BB0_183;
	mov.f32 	%f270, 0f3F800000;
	mov.b32 	%r1074, 5;
$L__BB0_162:
	.pragma "nounroll";
	add.s32 	%r153, %r1075, 1;
	{ // callseq 68, 0
	.param .b64 param0;
	st.param.b64 	[param0], %rd9;
	.param .b32 param1;
	st.param.b32 	[param1], %r1075;
	.param .b32 param2;
	st.param.b32 	[param2], %r153;
	.param .b64 param3;
	st.param.b64 	[param3], %rd10;
	.param .align 16 .b8 retval0[8];
	call.uni (retval0), 
	_Z9eval_exprP11SExpressionjjP5VMEnv, 
	(
	param0, 
	param1, 
	param2, 
	param3
	);
	ld.param.v2.b32 	{%r929, %r930}, [retval0];
	} // callseq 68
	setp.eq.s32 	%p192, %r929, 1;
	mov.b32 	%f205, %r930;
	mul.f32 	%f206, %f270, %f205;
	selp.f32 	%f270, %f206, %f270, %p192;
	add.s32 	%r1074, %r1074, 1;
	setp.ne.s32 	%p193, %r1074, 7;
	mov.u32 	%r1075, %r153;
	@%p193 bra 	$L__BB0_162;
	add.s32 	%r1079, %r153, -5;
$L__BB0_164:
	add.s32 	%r933, %r1079, 5;
	add.s32 	%r934, %r1079, 6;
	{ // callseq 69, 0
	.param .b64 param0;
	st.param.b64 	[param0], %rd9;
	.param .b32 param1;
	st.param.b32 	[param1], %r933;
	.param .b32 param2;
	st.param.b32 	[param2], %r934;
	.param .b64 param3;
	st.param.b64 	[param3], %rd10;
	.param .align 16 .b8 retval0[8];
	call.uni (retval0), 
	_Z9eval_exprP11SExpressionjjP5VMEnv, 
	(
	param0, 
	param1, 
	param2, 
	param3
	);
	ld.param.v2.b32 	{%r935, %r936}, [retval0];
	} // callseq 69
	setp.eq.s32 	%p194, %r935, 1;
	mov.b32 	%f207, %r936;
	mul.f32 	%f208, %f270, %f207;
	selp.f32 	%f209, %f208, %f270, %p194;
	add.s32 	%r939, %r1079, 7;
	{ // callseq 70, 0
	.param .b64 param0;
	st.param.b64 	[param0], %rd9;
	.param .b32 param1;
	st.param.b32 	[param1], %r934;
	.param .b32 param2;
	st.param.b32 	[param2], %r939;
	.param .b64 param3;
	st.param.b64 	[param3], %rd10;
	.param .align 16 .b8 retval0[8];
	call.uni (retval0), 
	_Z9eval_exprP11SExpressionjjP5VMEnv, 
	(
	param0, 
	param1, 
	param2, 
	param3
	);
	ld.param.v2.b32 	{%r940, %r941}, [retval0];
	} // callseq 70
	setp.eq.s32 	%p195, %r940, 1;
	mov.b32 	%f210, %r941;
	mul.f32 	%f211, %f209, %f210;
	selp.f32 	%f212, %f211, %f209, %p195;
	add.s32 	%r944, %r1079, 8;
	{ // callseq 71, 0
	.param .b64 param0;
	st.param.b64 	[param0], %rd9;
	.param .b32 param1;
	st.param.b32 	[param1], %r939;
	.param .b32 param2;
	st.param.b32 	[param2], %r944;
	.param .b64 param3;
	st.param.b64 	[param3], %rd10;
	.param .align 16 .b8 retval0[8];
	call.uni (retval0), 
	_Z9eval_exprP11SExpressionjjP5VMEnv, 
	(
	param0, 
	param1, 
	param2, 
	param3
	);
	ld.param.v2.b32 	{%r945, %r946}, [retval0];
	} // callseq 71
	setp.eq.s32 	%p196, %r945, 1;
	mov.b32 	%f213, %r946;
	mul.f32 	%f214, %f212, %f213;
	selp.f32 	%f215, %f214, %f212, %p196;
	add.s32 	%r949, %r1079, 9;
	{ // callseq 72, 0
	.param .b64 param0;
	st.param.b64 	[param0], %rd9;
	.param .b32 param1;
	st.param.b32 	[param1], %r944;
	.param .b32 param2;
	st.param.b32 	[param2], %r949;
	.param .b64 param3;
	st.param.b64 	[param3], %rd10;
	.param .align 16 .b8 retval0[8];
	call.uni (retval0), 
	_Z9eval_exprP11SExpressionjjP5VMEnv, 
	(
	param0, 
	param1, 
	param2, 
	param3
	);
	ld.param.v2.b32 	{%r950, %r951}, [retval0];
	} // callseq 72
	setp.eq.s32 	%p197, %r950, 1;
	mov.b32 	%f216, %r951;
	mul.f32 	%f217, %f215, %f216;
	selp.f32 	%f270, %f217, %f215, %p197;
	add.s32 	%r1079, %r1079, 4;
	setp.eq.s32 	%p198, %r949, %r26;
	@%p198 bra 	$L__BB0_183;
	bra.uni 	$L__BB0_164;
$L__BB0_165:
	add.s32 	%r1077, %r286, 5;
	setp.ge.u32 	%p201, %r1077, %r26;
	@%p201 bra 	$L__BB0_183;
	mov.f32 	%f270, 0f00000000;
	mov.b32 	%r1076, 5;
$L__BB0_167:
	.pragma "nounroll";
	add.s32 	%r159, %r1077, 1;
	{ // callseq 75, 0
	.param .b64 param0;
	st.param.b64 	[param0], %rd9;
	.param .b32 param1;
	st.param.b32 	[param1], %r1077;
	.param .b32 param2;
	st.param.b32 	[param2], %r159;
	.param .b64 param3;
	st.param.b64 	[param3], %rd10;
	.param .align 16 .b8 retval0[8];
	call.uni (retval0), 
	_Z9eval_exprP11SExpressionjjP5VMEnv, 
	(
	param0, 
	param1, 
	param2, 
	param3
	);
	ld.param.v2.b32 	{%r963, %r964}, [retval0];
	} // callseq 75
	setp.eq.s32 	%p202, %r963, 1;
	mov.b32 	%f224, %r964;
	add.f32 	%f225, %f270, %f224;
	selp.f32 	%f270, %f225, %f270, %p202;
	add.s32 	%r1076, %r1076, 1;
	setp.ne.s32 	%p203, %r1076, 7;
	mov.u32 	%r1077, %r159;
	@%p203 bra 	$L__BB0_167;
	add.s32 	%r1078, %r159, -5;
$L__BB0_169:
	add.s32 	%r967, %r1078, 5;
	add.s32 	%r968, %r1078, 6;
	{ // callseq 76, 0
	.param .b64 param0;
	st.param.b64 	[param0], %rd9;
	.param .b32 param1;
	st.param.b32 	[param1], %r967;
	.param .b32 param2;
	st.param.b32 	[param2], %r968;
	.param .b64 param3;
	st.param.b64 	[param3], %rd10;
	.param .align 16 .b8 retval0[8];
	call.uni (retval0), 
	_Z9eval_exprP11SExpressionjjP5VMEnv, 
	(
	param0, 
	param1, 
	param2, 
	param3
	);
	ld.param.v2.b32 	{%r969, %r970}, [retval0];
	} // callseq 76
	setp.eq.s32 	%p204, %r969, 1;
	mov.b32 	%f226, %r970;
	add.f32 	%f227, %f270, %f226;
	selp.f32 	%f228, %f227, %f270, %p204;
	add.s32 	%r973, %r1078, 7;
	{ // callseq 77, 0
	.param .b64 param0;
	st.param.b64 	[param0], %rd9;
	.param .b32 param1;
	st.param.b32 	[param1], %r968;
	.param .b32 param2;
	st.param.b32 	[param2], %r973;
	.param .b64 param3;
	st.param.b64 	[param3], %rd10;
	.param .align 16 .b8 retval0[8];
	call.uni (retval0), 
	_Z9eval_exprP11SExpressionjjP5VMEnv, 
	(
	param0, 
	param1, 
	param2, 
	param3
	);
	ld.param.v2.b32 	{%r974, %r975}, [retval0];
	} // callseq 77
	setp.eq.s32 	%p205, %r974, 1;
	mov.b32 	%f229, %r975;
	add.f32 	%f230, %f228, %f229;
	selp.f32 	%f231, %f230, %f228, %p205;
	add.s32 	%r978, %r1078, 8;
	{ // callseq 78, 0
	.param .b64 param0;
	st.param.b64 	[param0], %rd9;
	.param .b32 param1;
	st.param.b32 	[param1], %r973;
	.param .b32 param2;
	st.param.b32 	[param2], %r978;
	.param .b64 param3;
	st.param.b64 	[param3], %rd10;
	.param .align 16 .b8 retval0[8];
	call.uni (retval0), 
	_Z9eval_exprP11SExpressionjjP5VMEnv, 
	(
	param0, 
	param1, 
	param2, 
	param3
	);
	ld.param.v2.b32 	{%r979, %r980}, [retval0];
	} // callseq 78
	setp.eq.s32 	%p206, %r979, 1;
	mov.b32 	%f232, %r980;
	add.f32 	%f233, %f231, %f232;
	selp.f32 	%f234, %f233, %f231, %p206;
	add.s32 	%r983, %r1078, 9;
	{ // callseq 79, 0
	.param .b64 param0;
	st.param.b64 	[param0], %rd9;
	.param .b32 param1;
	st.param.b32 	[param1], %r978;
	.param .b32 param2;
	st.param.b32 	[param2], %r983;
	.param .b64 param3;
	st.param.b64 	[param3], %rd10;
	.param .align 16 .b8 retval0[8];
	call.uni (retval0), 
	_Z9eval_exprP11SExpressionjjP5VMEnv, 
	(
	param0, 
	param1, 
	param2, 
	param3
	);
	ld.param.v2.b32 	{%r984, %r985}, [retval0];
	} // callseq 79
	setp.eq.s32 	%p207, %r984, 1;
	mov.b32 	%f235, %r985;
	add.f32 	%f236, %f234, %f235;
	selp.f32 	%f270, %f236, %f234, %p207;
	add.s32 	%r1078, %r1078, 4;
	setp.eq.s32 	%p208, %r983, %r26;
	@%p208 bra 	$L__BB0_183;
	bra.uni 	$L__BB0_169;
$L__BB0_170:
	add.s32 	%r164, %r286, 5;
	setp.ge.u32 	%p199, %r164, %r26;
	@%p199 bra 	$L__BB0_183;
	add.s32 	%r165, %r286, 6;
	{ // callseq 73, 0
	.param .b64 param0;
	st.param.b64 	[param0], %rd9;
	.param .b32 param1;
	st.param.b32 	[param1], %r164;
	.param .b32 param2;
	st.param.b32 	[param2], %r165;
	.param .b64 param3;
	st.param.b64 	[param3], %rd10;
	.param .align 16 .b8 retval0[8];
	call.uni (retval0), 
	_Z9eval_exprP11SExpressionjjP5VMEnv, 
	(
	param0, 
	param1, 
	param2, 
	param3
	);
	ld.param.v2.b32 	{%r954, %r955}, [retval0];
	} // callseq 73
	setp.lt.u32 	%p200, %r165, %r26;
	@%p200 bra 	$L__BB0_173;
	mov.b32 	%f219, %r955;
	neg.f32 	%f270, %f219;
	bra.uni 	$L__BB0_183;
$L__BB0_173:
	add.s32 	%r957, %r286, 7;
	{ // callseq 74, 0
	.param .b64 param0;
	st.param.b64 	[param0], %rd9;
	.param .b32 param1;
	st.param.b32 	[param1], %r165;
	.param .b32 param2;
	st.param.b32 	[param2], %r957;
	.param .b64 param3;
	st.param.b64 	[param3], %rd10;
	.param .align 16 .b8 retval0[8];
	call.uni (retval0), 
	_Z9eval_exprP11SExpressionjjP5VMEnv, 
	(
	param0, 
	param1, 
	param2, 
	param3
	);
	ld.param.v2.b32 	{%r958, %r959}, [retval0];
	} // callseq 74
	mov.b32 	%f220, %r959;
	mov.b32 	%f221, %r955;
	sub.f32 	%f270, %f221, %f220;
	bra.uni 	$L__BB0_183;
$L__BB0_174:
	ld.local.v2.u32 	{%r169, %r875}, [%rd1+2064];
	add.s32 	%r876, %r169, 5;
	setp.ge.u32 	%p180, %r876, %r875;
	@%p180 bra 	$L__BB0_183;
	ld.local.u64 	%rd145, [%rd1+2056];
	add.s32 	%r877, %r169, 1;
	st.local.u32 	[%rd1+2064], %r877;
	mul.wide.u32 	%rd146, %r169, 4;
	add.s64 	%rd147, %rd145, %rd146;
	mov.b32 	%r878, 4096;
	st.u32 	[%rd147], %r878;
	add.s32 	%r1082, %r286, 5;
	add.s32 	%r171, %r286, 9;
	min.u32 	%r879, %r26, %r171;
	setp.le.u32 	%p181, %r879, %r1082;
	@%p181 bra 	$L__BB0_183;
	add.s32 	%r1081, %r286, 6;
	max.u32 	%r880, %r879, %r1081;
	sub.s32 	%r881, %r880, %r286;
	add.s32 	%r882, %r881, -1;
	add.s32 	%r174, %r881, -6;
	and.b32  	%r175, %r882, 3;
	setp.eq.s32 	%p182, %r175, 0;
	@%p182 bra 	$L__BB0_180;
	neg.s32 	%r1080, %r175;
$L__BB0_178:
	.pragma "nounroll";
	mov.u32 	%r1082, %r1081;
	add.s32 	%r883, %r1082, -1;
	{ // callseq 63, 0
	.param .b64 param0;
	st.param.b64 	[param0], %rd9;
	.param .b32 param1;
	st.param.b32 	[param1], %r883;
	.param .b32 param2;
	st.param.b32 	[param2], %r1082;
	.param .b64 param3;
	st.param.b64 	[param3], %rd10;
	.param .align 16 .b8 retval0[8];
	call.uni (retval0), 
	_Z9eval_exprP11SExpressionjjP5VMEnv, 
	(
	param0, 
	param1, 
	param2, 
	param3
	);
	ld.param.v2.b32 	{%r884, %r885}, [retval0];
	} // callseq 63
	setp.eq.s32 	%p183, %r884, 1;
	mov.b32 	%f196, %r885;
	cvt.rzi.u32.f32 	%r888, %f196;
	selp.b32 	%r889, %r888, 0, %p183;
	ld.local.u64 	%rd148, [%rd1+2056];
	ld.local.u32 	%r890, [%rd1+2064];
	add.s32 	%r891, %r890, 1;
	st.local.u32 	[%rd1+2064], %r891;
	mul.wide.u32 	%rd149, %r890, 4;
	add.s64 	%rd150, %rd148, %rd149;
	st.u32 	[%rd150], %r889;
	add.s32 	%r1081, %r1082, 1;
	add.s32 	%r1080, %r1080, 1;
	setp.ne.s32 	%p184, %r1080, 0;
	@%p184 bra 	$L__BB0_178;
	add.s32 	%r149, %r1081, -2;
$L__BB0_180:
	setp.lt.u32 	%p185, %r174, 3;
	@%p185 bra 	$L__BB0_183;
	add.s32 	%r1084, %r1082, 2;
$L__BB0_182:
	add.s32 	%r892, %r1084, -2;
	add.s32 	%r893, %r149, 2;
	{ // callseq 64, 0
	.param .b64 param0;
	st.param.b64 	[param0], %rd9;
	.param .b32 param1;
	st.param.b32 	[param1], %r892;
	.param .b32 param2;
	st.param.b32 	[param2], %r893;
	.param .b64 param3;
	st.param.b64 	[param3], %rd10;
	.param .align 16 .b8 retval0[8];
	call.uni (retval0), 
	_Z9eval_exprP11SExpressionjjP5VMEnv, 
	(
	param0, 
	param1, 
	param2, 
	param3
	);
	ld.param.v2.b32 	{%r894, %r895}, [retval0];
	} // callseq 64
	setp.eq.s32 	%p186, %r894, 1;
	mov.b32 	%f199, %r895;
	cvt.rzi.u32.f32 	%r898, %f199;
	selp.b32 	%r899, %r898, 0, %p186;
	ld.local.u64 	%rd151, [%rd1+2056];
	ld.local.u32 	%r900, [%rd1+2064];
	add.s32 	%r901, %r900, 1;
	st.local.u32 	[%rd1+2064], %r901;
	mul.wide.u32 	%rd152, %r900, 4;
	add.s64 	%rd153, %rd151, %rd152;
	st.u32 	[%rd153], %r899;
	add.s32 	%r902, %r1084, -1;
	add.s32 	%r903, %r1084, 2;
	{ // callseq 65, 0
	.param .b64 param0;
	st.param.b64 	[param0], %rd9;
	.param .b32 param1;
	st.param.b32 	[param1], %r902;
	.param .b32 param2;
	st.param.b32 	[param2], %r1084;
	.param .b64 param3;
	st.param.b64 	[param3], %rd10;
	.param .align 16 .b8 retval0[8];
	call.uni (retval0), 
	_Z9eval_exprP11SExpressionjjP5VMEnv, 
	(
	param0, 
	param1, 
	param2, 
	param3
	);
	ld.param.v2.b32 	{%r904, %r905}, [retval0];
	} // callseq 65
	setp.eq.s32 	%p187, %r904, 1;
	mov.b32 	%f200, %r905;
	cvt.rzi.u32.f32 	%r908, %f200;
	selp.b32 	%r909, %r908, 0, %p187;
	ld.local.u64 	%rd154, [%rd1+2056];
	ld.local.u32 	%r910, [%rd1+2064];
	add.s32 	%r911, %r910, 1;
	st.local.u32 	[%rd1+2064], %r911;
	mul.wide.u32 	%rd155, %r910, 4;
	add.s64 	%rd156, %rd154, %rd155;
	st.u32 	[%rd156], %r909;
	add.s32 	%r149, %r1084, 1;
	{ // callseq 66, 0
	.param .b64 param0;
	st.param.b64 	[param0], %rd9;
	.param .b32 param1;
	st.param.b32 	[param1], %r1084;
	.param .b32 param2;
	st.param.b32 	[param2], %r149;
	.param .b64 param3;
	st.param.b64 	[param3], %rd10;
	.param .align 16 .b8 retval0[8];
	call.uni (retval0), 
	_Z9eval_exprP11SExpressionjjP5VMEnv, 
	(
	param0, 
	param1, 
	param2, 
	param3
	);
	ld.param.v2.b32 	{%r912, %r913}, [retval0];
	} // callseq 66
	setp.eq.s32 	%p188, %r912, 1;
	mov.b32 	%f201, %r913;
	cvt.rzi.u32.f32 	%r916, %f201;
	selp.b32 	%r917, %r916, 0, %p188;
	ld.local.u64 	%rd157, [%rd1+2056];
	ld.local.u32 	%r918, [%rd1+2064];
	add.s32 	%r919, %r918, 1;
	st.local.u32 	[%rd1+2064], %r919;
	mul.wide.u32 	%rd158, %r918, 4;
	add.s64 	%rd159, %rd157, %rd158;
	st.u32 	[%rd159], %r917;
	{ // callseq 67, 0
	.param .b64 param0;
	st.param.b64 	[param0], %rd9;
	.param .b32 param1;
	st.param.b32 	[param1], %r149;
	.param .b32 param2;
	st.param.b32 	[param2], %r903;
	.param .b64 param3;
	st.param.b64 	[param3], %rd10;
	.param .align 16 .b8 retval0[8];
	call.uni (retval0), 
	_Z9eval_exprP11SExpressionjjP5VMEnv, 
	(
	param0, 
	param1, 
	param2, 
	param3
	);
	ld.param.v2.b32 	{%r920, %r921}, [retval0];
	} // callseq 67
	setp.eq.s32 	%p189, %r920, 1;
	mov.b32 	%f202, %r921;
	cvt.rzi.u32.f32 	%r924, %f202;
	selp.b32 	%r925, %r924, 0, %p189;
	ld.local.u64 	%rd160, [%rd1+2056];
	ld.local.u32 	%r926, [%rd1+2064];
	add.s32 	%r927, %r926, 1;
	st.local.u32 	[%rd1+2064], %r927;
	mul.wide.u32 	%rd161, %r926, 4;
	add.s64 	%rd162, %rd160, %rd161;
	st.u32 	[%rd162], %r925;
	add.s32 	%r1084, %r1084, 4;
	setp.lt.u32 	%p190, %r903, %r879;
	@%p190 bra 	$L__BB0_182;
$L__BB0_183:
	sub.f32 	%f237, %f265, %f270;
	mov.b32 	%r1123, %f237;
	bra.uni 	$L__BB0_193;
$L__BB0_184:
	ld.local.v2.u32 	{%r216, %r363}, [%rd1+2064];
	add.s32 	%r364, %r216, 5;
	setp.ge.u32 	%p30, %r364, %r363;
	mov.u32 	%r1124, %r1123;
	@%p30 bra 	$L__BB0_193;
	ld.local.u64 	%rd32, [%rd1+2056];
	add.s32 	%r366, %r216, 1;
	st.local.u32 	[%rd1+2064], %r366;
	mul.wide.u32 	%rd33, %r216, 4;
	add.s64 	%rd34, %rd32, %rd33;
	mov.b32 	%r367, 4096;
	st.u32 	[%rd34], %r367;
	add.s32 	%r1097, %r286, 2;
	add.s32 	%r218, %r286, 6;
	min.u32 	%r368, %r8, %r218;
	setp.le.u32 	%p31, %r368, %r1097;
	mov.u32 	%r1124, %r1123;
	@%p31 bra 	$L__BB0_193;
	add.s32 	%r1096, %r286, 3;
	max.u32 	%r369, %r368, %r1096;
	xor.b32  	%r370, %r369, 2;
	sub.s32 	%r371, %r370, %r286;
	sub.s32 	%r372, %r369, %r286;
	add.s32 	%r221, %r372, -3;
	and.b32  	%r222, %r371, 3;
	setp.eq.s32 	%p32, %r222, 0;
	@%p32 bra 	$L__BB0_190;
	neg.s32 	%r1095, %r222;
$L__BB0_188:
	.pragma "nounroll";
	mov.u32 	%r1097, %r1096;
	add.s32 	%r373, %r1097, -1;
	{ // callseq 5, 0
	.param .b64 param0;
	st.param.b64 	[param0], %rd9;
	.param .b32 param1;
	st.param.b32 	[param1], %r373;
	.param .b32 param2;
	st.param.b32 	[param2], %r1097;
	.param .b64 param3;
	st.param.b64 	[param3], %rd10;
	.param .align 16 .b8 retval0[8];
	call.uni (retval0), 
	_Z9eval_exprP11SExpressionjjP5VMEnv, 
	(
	param0, 
	param1, 
	param2, 
	param3
	);
	ld.param.v2.b32 	{%r374, %r375}, [retval0];
	} // callseq 5
	setp.eq.s32 	%p33, %r374, 1;
	mov.b32 	%f46, %r375;
	cvt.rzi.u32.f32 	%r378, %f46;
	selp.b32 	%r379, %r378, 0, %p33;
	ld.local.u64 	%rd35, [%rd1+2056];
	ld.local.u32 	%r380, [%rd1+2064];
	add.s32 	%r381, %r380, 1;
	st.local.u32 	[%rd1+2064], %r381;
	mul.wide.u32 	%rd36, %r380, 4;
	add.s64 	%rd37, %rd35, %rd36;
	st.u32 	[%rd37], %r379;
	add.s32 	%r1096, %r1097, 1;
	add.s32 	%r1095, %r1095, 1;
	setp.ne.s32 	%p34, %r1095, 0;
	@%p34 bra 	$L__BB0_188;
	add.s32 	%r1, %r1096, -2;
$L__BB0_190:
	setp.lt.u32 	%p35, %r221, 3;
	mov.u32 	%r1124, %r1123;
	@%p35 bra 	$L__BB0_193;
	add.s32 	%r1099, %r1097, 2;
$L__BB0_192:
	add.s32 	%r384, %r1099, -2;
	add.s32 	%r385, %r1, 2;
	{ // callseq 6, 0
	.param .b64 param0;
	st.param.b64 	[param0], %rd9;
	.param .b32 param1;
	st.param.b32 	[param1], %r384;
	.param .b32 param2;
	st.param.b32 	[param2], %r385;
	.param .b64 param3;
	st.param.b64 	[param3], %rd10;
	.param .align 16 .b8 retval0[8];
	call.uni (retval0), 
	_Z9eval_exprP11SExpressionjjP5VMEnv, 
	(
	param0, 
	param1, 
	param2, 
	param3
	);
	ld.param.v2.b32 	{%r386, %r387}, [retval0];
	} // callseq 6
	setp.eq.s32 	%p36, %r386, 1;
	mov.b32 	%f47, %r387;
	cvt.rzi.u32.f32 	%r390, %f47;
	selp.b32 	%r391, %r390, 0, %p36;
	ld.local.u64 	%rd38, [%rd1+2056];
	ld.local.u32 	%r392, [%rd1+2064];
	add.s32 	%r393, %r392, 1;
	st.local.u32 	[%rd1+2064], %r393;
	mul.wide.u32 	%rd39, %r392, 4;
	add.s64 	%rd40, %rd38, %rd39;
	st.u32 	[%rd40], %r391;
	add.s32 	%r394, %r1099, -1;
	add.s32 	%r395, %r1099, 2;
	{ // callseq 7, 0
	.param .b64 param0;
	st.param.b64 	[param0], %rd9;
	.param .b32 param1;
	st.param.b32 	[param1], %r394;
	.param .b32 param2;
	st.param.b32 	[param2], %r1099;
	.param .b64 param3;
	st.param.b64 	[param3], %rd10;
	.param .align 16 .b8 retval0[8];
	call.uni (retval0), 
	_Z9eval_exprP11SExpressionjjP5VMEnv, 
	(
	param0, 
	param1, 
	param2, 
	param3
	);
	ld.param.v2.b32 	{%r396, %r397}, [retval0];
	} // callseq 7
	setp.eq.s32 	%p37, %r396, 1;
	mov.b32 	%f48, %r397;
	cvt.rzi.u32.f32 	%r400, %f48;
	selp.b32 	%r401, %r400, 0, %p37;
	ld.local.u64 	%rd41, [%rd1+2056];
	ld.local.u32 	%r402, [%rd1+2064];
	add.s32 	%r403, %r402, 1;
	st.local.u32 	[%rd1+2064], %r403;
	mul.wide.u32 	%rd42, %r402, 4;
	add.s64 	%rd43, %rd41, %rd42;
	st.u32 	[%rd43], %r401;
	add.s32 	%r1, %r1099, 1;
	{ // callseq 8, 0
	.param .b64 param0;
	st.param.b64 	[param0], %rd9;
	.param .b32 param1;
	st.param.b32 	[param1], %r1099;
	.param .b32 param2;
	st.param.b32 	[param2], %r1;
	.param .b64 param3;
	st.param.b64 	[param3], %rd10;
	.param .align 16 .b8 retval0[8];
	call.uni (retval0), 
	_Z9eval_exprP11SExpressionjjP5VMEnv, 
	(
	param0, 
	param1, 
	param2, 
	param3
	);
	ld.param.v2.b32 	{%r404, %r405}, [retval0];
	} // callseq 8
	setp.eq.s32 	%p38, %r404, 1;
	mov.b32 	%f49, %r405;
	cvt.rzi.u32.f32 	%r408, %f49;
	selp.b32 	%r409, %r408, 0, %p38;
	ld.local.u64 	%rd44, [%rd1+2056];
	ld.local.u32 	%r410, [%rd1+2064];
	add.s32 	%r411, %r410, 1;
	st.local.u32 	[%rd1+2064], %r411;
	mul.wide.u32 	%rd45, %r410, 4;
	add.s64 	%rd46, %rd44, %rd45;
	st.u32 	[%rd46], %r409;
	{ // callseq 9, 0
	.param .b64 param0;
	st.param.b64 	[param0], %rd9;
	.param .b32 param1;
	st.param.b32 	[param1], %r1;
	.param .b32 param2;
	st.param.b32 	[param2], %r395;
	.param .b64 param3;
	st.param.b64 	[param3], %rd10;
	.param .align 16 .b8 retval0[8];
	call.uni (retval0), 
	_Z9eval_exprP11SExpressionjjP5VMEnv, 
	(
	param0, 
	param1, 
	param2, 
	param3
	);
	ld.param.v2.b32 	{%r412, %r413}, [retval0];
	} // callseq 9
	setp.eq.s32 	%p39, %r412, 1;
	mov.b32 	%f50, %r413;
	cvt.rzi.u32.f32 	%r416, %f50;
	selp.b32 	%r417, %r416, 0, %p39;
	ld.local.u64 	%rd47, [%rd1+2056];
	ld.local.u32 	%r418, [%rd1+2064];
	add.s32 	%r419, %r418, 1;
	st.local.u32 	[%rd1+2064], %r419;
	mul.wide.u32 	%rd48, %r418, 4;
	add.s64 	%rd49, %rd47, %rd48;
	st.u32 	[%rd49], %r417;
	add.s32 	%r1099, %r1099, 4;
	setp.lt.u32 	%p40, %r395, %r368;
	mov.u32 	%r1124, %r1123;
	@%p40 bra 	$L__BB0_192;
$L__BB0_193:
	st.param.v2.b32 	[func_retval0], {%r1124, %r1123};
	ret;

}
	// .globl	_Z20gpu_lisp_eval_kernelPKcjPjj
.visible .entry _Z20gpu_lisp_eval_kernelPKcjPjj(
	.param .u64 .ptr .align 1 _Z20gpu_lisp_eval_kernelPKcjPjj_param_0,
	.param .u32 _Z20gpu_lisp_eval_kernelPKcjPjj_param_1,
	.param .u64 .ptr .align 1 _Z20gpu_lisp_eval_kernelPKcjPjj_param_2,
	.param .u32 _Z20gpu_lisp_eval_kernelPKcjPjj_param_3
)
{
	.local .align 8 .b8 	__local_depot1[2272];
	.reg .b64 	%SP;
	.reg .b64 	%SPL;
	.reg .pred 	%p<132>;
	.reg .b16 	%rs<78>;
	.reg .b32 	%r<624>;
	.reg .b32 	%f<39>;
	.reg .b64 	%rd<89>;
	// demoted variable
	.shared .align 4 .b8 _ZZ20gpu_lisp_eval_kernelPKcjPjjE11expr_starts[4096];
	// demoted variable
	.shared .align 4 .b8 _ZZ20gpu_lisp_eval_kernelPKcjPjjE9expr_ends[4096];
	// demoted variable
	.shared .align 4 .u32 _ZZ20gpu_lisp_eval_kernelPKcjPjjE10expr_count;
	mov.u64 	%SPL, __local_depot1;
	cvta.local.u64 	%SP, %SPL;
	ld.param.u64 	%rd16, [_Z20gpu_lisp_eval_kernelPKcjPjj_param_0];
	ld.param.u32 	%r166, [_Z20gpu_lisp_eval_kernelPKcjPjj_param_1];
	ld.param.u64 	%rd15, [_Z20gpu_lisp_eval_kernelPKcjPjj_param_2];
	ld.param.u32 	%r167, [_Z20gpu_lisp_eval_kernelPKcjPjj_param_3];
	cvta.to.global.u64 	%rd1, %rd16;
	add.u64 	%rd2, %SPL, 0;
	mov.u32 	%r168, %ctaid.x;
	mov.u32 	%r1, %ntid.x;
	mov.u32 	%r2, %tid.x;
	mad.lo.s32 	%r3, %r168, %r1, %r2;
	setp.ne.s32 	%p1, %r2, 0;
	@%p1 bra 	$L__BB1_2;
	mov.b32 	%r169, 0;
	st.shared.u32 	[_ZZ20gpu_lisp_eval_kernelPKcjPjjE10expr_count], %r169;
$L__BB1_2:
	bar.sync 	0;
	add.s32 	%r170, %r1, %r166;
	add.s32 	%r171, %r170, -1;
	div.u32 	%r172, %r171, %r1;
	mul.lo.s32 	%r562, %r172, %r2;
	add.s32 	%r173, %r562, %r172;
	min.u32 	%r5, %r173, %r166;
	setp.ge.u32 	%p2, %r562, %r5;
	@%p2 bra 	$L__BB1_39;
	sub.s32 	%r6, %r5, %r562;
	and.b32  	%r7, %r6, 3;
	sub.s32 	%r176, %r562, %r5;
	setp.gt.u32 	%p3, %r176, -4;
	mov.b32 	%r560, 0;
	mov.b32 	%r561, -1;
	@%p3 bra 	$L__BB1_30;
	and.b32  	%r8, %r6, -4;
	mov.b32 	%r560, 0;
	mov.b32 	%r561, -1;
	mov.u32 	%r553, %r560;
$L__BB1_5:
	cvt.u64.u32 	%rd18, %r562;
	add.s64 	%rd3, %rd1, %rd18;
	ld.global.u8 	%rs15, [%rd3];
	setp.eq.s16 	%p4, %rs15, 41;
	@%p4 bra 	$L__BB1_8;
	setp.ne.s16 	%p5, %rs15, 40;
	mov.u32 	%r555, %r561;
	@%p5 bra 	$L__BB1_11;
	setp.eq.s32 	%p10, %r560, 0;
	selp.b32 	%r555, %r562, %r561, %p10;
	add.s32 	%r560, %r560, 1;
	bra.uni 	$L__BB1_11;
$L__BB1_8:
	add.s32 	%r560, %r560, -1;
	setp.ne.s32 	%p6, %r560, 0;
	setp.eq.s32 	%p7, %r561, -1;
	or.pred  	%p8, %p6, %p7;
	mov.u32 	%r555, %r561;
	@%p8 bra 	$L__BB1_11;
	atom.shared.add.u32 	%r16, [_ZZ20gpu_lisp_eval_kernelPKcjPjjE10expr_count], 1;
	setp.gt.u32 	%p9, %r16, 1023;
	mov.b32 	%r555, -1;
	mov.b32 	%r560, 0;
	@%p9 bra 	$L__BB1_11;
	shl.b32 	%r183, %r16, 2;
	mov.u32 	%r184, _ZZ20gpu_lisp_eval_kernelPKcjPjjE11expr_starts;
	add.s32 	%r185, %r184, %r183;
	st.shared.u32 	[%r185], %r561;
	add.s32 	%r186, %r562, 1;
	mov.u32 	%r187, _ZZ20gpu_lisp_eval_kernelPKcjPjjE9expr_ends;
	add.s32 	%r188, %r187, %r183;
	st.shared.u32 	[%r188], %r186;
$L__BB1_11:
	ld.global.u8 	%rs16, [%rd3+1];
	setp.eq.s16 	%p11, %rs16, 40;
	@%p11 bra 	$L__BB1_16;
	setp.ne.s16 	%p12, %rs16, 41;
	mov.u32 	%r557, %r555;
	@%p12 bra 	$L__BB1_17;
	add.s32 	%r560, %r560, -1;
	setp.ne.s32 	%p13, %r560, 0;
	setp.eq.s32 	%p14, %r555, -1;
	or.pred  	%p15, %p13, %p14;
	mov.u32 	%r557, %r555;
	@%p15 bra 	$L__BB1_17;
	atom.shared.add.u32 	%r20, [_ZZ20gpu_lisp_eval_kernelPKcjPjjE10expr_count], 1;
	setp.gt.u32 	%p16, %r20, 1023;
	mov.b32 	%r557, -1;
	mov.b32 	%r560, 0;
	@%p16 bra 	$L__BB1_17;
	shl.b32 	%r193, %r20, 2;
	mov.u32 	%r194, _ZZ20gpu_lisp_eval_kernelPKcjPjjE11expr_starts;
	add.s32 	%r195, %r194, %r193;
	st.shared.u32 	[%r195], %r555;
	add.s32 	%r196, %r562, 2;
	mov.u32 	%r197, _ZZ20gpu_lisp_eval_kernelPKcjPjjE9expr_ends;
	add.s32 	%r198, %r197, %r193;
	st.shared.u32 	[%r198], %r196;
	bra.uni 	$L__BB1_17;
$L__BB1_16:
	add.s32 	%r199, %r562, 1;
	setp.eq.s32 	%p17, %r560, 0;
	selp.b32 	%r557, %r199, %r555, %p17;
	add.s32 	%r560, %r560, 1;
$L__BB1_17:
	ld.global.u8 	%rs17, [%rd3+2];
	setp.eq.s16 	%p18, %rs17, 40;
	@%p18 bra 	$L__BB1_22;
	setp.ne.s16 	%p19, %rs17, 41;
	mov.u32 	%r559, %r557;
	@%p19 bra 	$L__BB1_23;
	add.s32 	%r560, %r560, -1;
	setp.ne.s32 	%p20, %r560, 0;
	setp.eq.s32 	%p21, %r557, -1;
	or.pred  	%p22, %p20, %p21;
	mov.u32 	%r559, %r557;
	@%p22 bra 	$L__BB1_23;
	atom.shared.add.u32 	%r26, [_ZZ20gpu_lisp_eval_kernelPKcjPjjE10expr_count], 1;
	setp.gt.u32 	%p23, %r26, 1023;
	mov.b32 	%r559, -1;
	mov.b32 	%r560, 0;
	@%p23 bra 	$L__BB1_23;
	shl.b32 	%r204, %r26, 2;
	mov.u32 	%r205, _ZZ20gpu_lisp_eval_kernelPKcjPjjE11expr_starts;
	add.s32 	%r206, %r205, %r204;
	st.shared.u32 	[%r206], %r557;
	add.s32 	%r207, %r562, 3;
	mov.u32 	%r208, _ZZ20gpu_lisp_eval_kernelPKcjPjjE9expr_ends;
	add.s32 	%r209, %r208, %r204;
	st.shared.u32 	[%r209], %r207;
	bra.uni 	$L__BB1_23;
$L__BB1_22:
	add.s32 	%r210, %r562, 2;
	setp.eq.s32 	%p24, %r560, 0;
	selp.b32 	%r559, %r210, %r557, %p24;
	add.s32 	%r560, %r560, 1;
$L__BB1_23:
	ld.global.u8 	%rs18, [%rd3+3];
	setp.eq.s16 	%p25, %rs18, 40;
	@%p25 bra 	$L__BB1_28;
	setp.ne.s16 	%p26, %rs18, 41;
	mov.u32 	%r561, %r559;
	@%p26 bra 	$L__BB1_29;
	add.s32 	%r560, %r560, -1;
	setp.ne.s32 	%p27, %r560, 0;
	setp.eq.s32 	%p28, %r559, -1;
	or.pred  	%p29, %p27, %p28;
	mov.u32 	%r561, %r559;
	@%p29 bra 	$L__BB1_29;
	atom.shared.add.u32 	%r32, [_ZZ20gpu_lisp_eval_kernelPKcjPjjE10expr_count], 1;
	setp.gt.u32 	%p30, %r32, 1023;
	mov.b32 	%r561, -1;
	mov.b32 	%r560, 0;
	@%p30 bra 	$L__BB1_29;
	shl.b32 	%r215, %r32, 2;
	mov.u32 	%r216, _ZZ20gpu_lisp_eval_kernelPKcjPjjE11expr_starts;
	add.s32 	%r217, %r216, %r215;
	st.shared.u32 	[%r217], %r559;
	add.s32 	%r218, %r562, 4;
	mov.u32 	%r219, _ZZ20gpu_lisp_eval_kernelPKcjPjjE9expr_ends;
	add.s32 	%r220, %r219, %r215;
	st.shared.u32 	[%r220], %r218;
	bra.uni 	$L__BB1_29;
$L__BB1_28:
	add.s32 	%r221, %r562, 3;
	setp.eq.s32 	%p31, %r560, 0;
	selp.b32 	%r561, %r221, %r559, %p31;
	add.s32 	%r560, %r560, 1;
$L__BB1_29:
	add.s32 	%r562, %r562, 4;
	add.s32 	%r553, %r553, 4;
	setp.ne.s32 	%p32, %r553, %r8;
	@%p32 bra 	$L__BB1_5;
$L__BB1_30:
	setp.eq.s32 	%p33, %r7, 0;
	@%p33 bra 	$L__BB1_39;
	mov.b32 	%r568, 0;
$L__BB1_32:
	.pragma "nounroll";
	mov.u32 	%r43, %r561;
	cvt.u64.u32 	%rd19, %r562;
	add.s64 	%rd20, %rd1, %rd19;
	ld.global.u8 	%rs19, [%rd20];
	setp.eq.s16 	%p34, %rs19, 40;
	@%p34 bra 	$L__BB1_37;
	setp.ne.s16 	%p35, %rs19, 41;
	mov.u32 	%r561, %r43;
	@%p35 bra 	$L__BB1_38;
	add.s32 	%r560, %r560, -1;
	setp.ne.s32 	%p36, %r560, 0;
	setp.eq.s32 	%p37, %r43, -1;
	or.pred  	%p38, %p36, %p37;
	mov.u32 	%r561, %r43;
	@%p38 bra 	$L__BB1_38;
	atom.shared.add.u32 	%r47, [_ZZ20gpu_lisp_eval_kernelPKcjPjjE10expr_count], 1;
	setp.gt.u32 	%p39, %r47, 1023;
	mov.b32 	%r561, -1;
	mov.b32 	%r560, 0;
	@%p39 bra 	$L__BB1_38;
	shl.b32 	%r227, %r47, 2;
	mov.u32 	%r228, _ZZ20gpu_lisp_eval_kernelPKcjPjjE11expr_starts;
	add.s32 	%r229, %r228, %r227;
	st.shared.u32 	[%r229], %r43;
	add.s32 	%r230, %r562, 1;
	mov.u32 	%r231, _ZZ20gpu_lisp_eval_kernelPKcjPjjE9expr_ends;
	add.s32 	%r232, %r231, %r227;
	st.shared.u32 	[%r232], %r230;
	bra.uni 	$L__BB1_38;
$L__BB1_37:
	setp.eq.s32 	%p40, %r560, 0;
	selp.b32 	%r561, %r562, %r43, %p40;
	add.s32 	%r560, %r560, 1;
$L__BB1_38:
	add.s32 	%r562, %r562, 1;
	add.s32 	%r568, %r568, 1;
	setp.ne.s32 	%p41, %r568, %r7;
	@%p41 bra 	$L__BB1_32;
$L__BB1_39:
	bar.sync 	0;
	ld.shared.u32 	%r233, [_ZZ20gpu_lisp_eval_kernelPKcjPjjE10expr_count];
	setp.ge.u32 	%p42, %r3, %r233;
	@%p42 bra 	$L__BB1_152;
	shl.b32 	%r234, %r3, 2;
	mov.u32 	%r235, _ZZ20gpu_lisp_eval_kernelPKcjPjjE11expr_starts;
	add.s32 	%r236, %r235, %r234;
	ld.shared.u32 	%r54, [%r236];
	mov.u32 	%r237, _ZZ20gpu_lisp_eval_kernelPKcjPjjE9expr_ends;
	add.s32 	%r238, %r237, %r234;
	ld.shared.u32 	%r55, [%r238];
	mov.b16 	%rs77, 0;
	st.local.v2.u8 	[%rd2+192], {%rs77, %rs77};
	setp.ge.u32 	%p43, %r54, %r55;
	@%p43 bra 	$L__BB1_150;
	ld.const.u32 	%r239, [NUM_SYMBOLS];
	mov.b16 	%rs77, 0;
	setp.eq.s32 	%p44, %r239, 0;
	@%p44 bra 	$L__BB1_49;
	mov.u64 	%rd43, SYMBOLS;
	mov.u32 	%r623, %r54;
$L__BB1_43:
	mov.b32 	%r110, 0;
	mov.u32 	%r111, %r623;
$L__BB1_44:
	cvt.u64.u32 	%rd22, %r111;
	add.s64 	%rd10, %rd1, %rd22;
	ld.global.u8 	%rs8, [%rd10];
	setp.gt.u16 	%p45, %rs8, 32;
	cvt.u64.u16 	%rd21, %rs8;
	@%p45 bra 	$L__BB1_45;
	bra.uni 	$L__BB1_99;
$L__BB1_45:
	cvt.u32.u16 	%r242, %rs77;
	and.b32  	%r243, %r242, 255;
	mul.wide.u32 	%rd26, %r243, 12;
	add.s64 	%rd11, %rd2, %rd26;
	sub.s32 	%r244, %r111, %r54;
	st.local.u16 	[%rd11+8], %r244;
	setp.eq.s16 	%p48, %rs8, 34;
	@%p48 bra 	$L__BB1_102;
	setp.eq.s16 	%p49, %rs8, 41;
	@%p49 bra 	$L__BB1_101;
	setp.ne.s16 	%p50, %rs8, 40;
	@%p50 bra 	$L__BB1_107;
	mov.b32 	%r251, 0;
	st.local.u32 	[%rd11], %r251;
	mov.b16 	%rs27, 1;
	st.local.u16 	[%rd11+10], %rs27;
	ld.local.u8 	%rs28, [%rd2+193];
	add.s16 	%rs29, %rs28, 1;
	st.local.u8 	[%rd2+193], %rs29;
	add.s32 	%r623, %r111, 1;
	bra.uni 	$L__BB1_149;
$L__BB1_49:
	mov.u32 	%r595, %r54;
$L__BB1_50:
	mov.b32 	%r572, 0;
	mov.u32 	%r59, %r595;
$L__BB1_51:
	cvt.u64.u32 	%rd57, %r59;
	add.s64 	%rd4, %rd1, %rd57;
	ld.global.u8 	%rs2, [%rd4];
	setp.gt.u16 	%p91, %rs2, 32;
	cvt.u64.u16 	%rd56, %rs2;
	@%p91 bra 	$L__BB1_53;
	cvt.u32.u64 	%r392, %rd56;
	mov.b64 	%rd58, 1;
	shl.b64 	%rd59, %rd58, %r392;
	and.b64  	%rd60, %rd59, 4294977024;
	setp.ne.s64 	%p92, %rd60, 0;
	@%p92 bra 	$L__BB1_98;
$L__BB1_53:
	cvt.u32.u16 	%r393, %rs77;
	and.b32  	%r394, %r393, 255;
	mul.wide.u32 	%rd61, %r394, 12;
	add.s64 	%rd5, %rd2, %rd61;
	sub.s32 	%r395, %r59, %r54;
	st.local.u16 	[%rd5+8], %r395;
	setp.eq.s16 	%p94, %rs2, 34;
	@%p94 bra 	$L__BB1_90;
	setp.eq.s16 	%p95, %rs2, 40;
	@%p95 bra 	$L__BB1_96;
	setp.eq.s16 	%p96, %rs2, 41;
	@%p96 bra 	$L__BB1_95;
	add.s16 	%rs56, %rs2, -48;
	and.b16  	%rs57, %rs56, 255;
	setp.lt.u16 	%p100, %rs57, 10;
	add.s16 	%rs58, %rs2, -45;
	and.b16  	%rs59, %rs58, 255;
	setp.lt.u16 	%p101, %rs59, 2;
	or.pred  	%p102, %p100, %p101;
	@%p102 bra 	$L__BB1_78;
	mov.b32 	%r403, 2;
	st.local.u32 	[%rd5], %r403;
	setp.ge.u32 	%p103, %r59, %r55;
	mov.u32 	%r575, %r59;
	@%p103 bra 	$L__BB1_62;
	mov.u32 	%r574, %r59;
$L__BB1_59:
	cvt.u64.u32 	%rd65, %r574;
	add.s64 	%rd66, %rd1, %rd65;
	ld.global.u8 	%rd64, [%rd66];
	setp.gt.u64 	%p104, %rd64, 41;
	@%p104 bra 	$L__BB1_61;
	cvt.u32.u64 	%r404, %rd64;
	mov.b64 	%rd67, 1;
	shl.b64 	%rd68, %rd67, %r404;
	and.b64  	%rd69, %rd68, 3302829860352;
	setp.ne.s64 	%p105, %rd69, 0;
	mov.u32 	%r575, %r574;
	@%p105 bra 	$L__BB1_62;
$L__BB1_61:
	add.s32 	%r574, %r574, 1;
	setp.lt.u32 	%p106, %r574, %r55;
	mov.u32 	%r575, %r55;
	@%p106 bra 	$L__BB1_59;
$L__BB1_62:
	sub.s32 	%r63, %r575, %r59;
	setp.eq.s32 	%p107, %r63, 0;
	mov.b32 	%r588, 38149;
	@%p107 bra 	$L__BB1_77;
	and.b32  	%r64, %r63, 15;
	add.s32 	%r409, %r595, %r572;
	sub.s32 	%r410, %r409, %r575;
	setp.gt.u32 	%p108, %r410, -16;
	mov.b32 	%r583, 0;
	mov.b32 	%r587, 5381;
	@%p108 bra 	$L__BB1_66;
	and.b32  	%r583, %r63, -16;
	neg.s32 	%r576, %r583;
	add.s64 	%rd88, %rd4, 7;
	mov.b32 	%r587, 5381;
$L__BB1_65:
	.pragma "nounroll";
	shl.b32 	%r413, %r587, 5;
	add.s32 	%r414, %r413, %r587;
	ld.global.s8 	%r415, [%rd88+-7];
	add.s32 	%r416, %r414, %r415;
	shl.b32 	%r417, %r416, 5;
	add.s32 	%r418, %r417, %r416;
	ld.global.s8 	%r419, [%rd88+-6];
	add.s32 	%r420, %r418, %r419;
	shl.b32 	%r421, %r420, 5;
	add.s32 	%r422, %r421, %r420;
	ld.global.s8 	%r423, [%rd88+-5];
	add.s32 	%r424, %r422, %r423;
	shl.b32 	%r425, %r424, 5;
	add.s32 	%r426, %r425, %r424;
	ld.global.s8 	%r427, [%rd88+-4];
	add.s32 	%r428, %r426, %r427;
	shl.b32 	%r429, %r428, 5;
	add.s32 	%r430, %r429, %r428;
	ld.global.s8 	%r431, [%rd88+-3];
	add.s32 	%r432, %r430, %r431;
	shl.b32 	%r433, %r432, 5;
	add.s32 	%r434, %r433, %r432;
	ld.global.s8 	%r435, [%rd88+-2];
	add.s32 	%r436, %r434, %r435;
	shl.b32 	%r437, %r436, 5;
	add.s32 	%r438, %r437, %r436;
	ld.global.s8 	%r439, [%rd88+-1];
	add.s32 	%r440, %r438, %r439;
	shl.b32 	%r441, %r440, 5;
	add.s32 	%r442, %r441, %r440;
	ld.global.s8 	%r443, [%rd88];
	add.s32 	%r444, %r442, %r443;
	shl.b32 	%r445, %r444, 5;
	add.s32 	%r446, %r445, %r444;
	ld.global.s8 	%r447, [%rd88+1];
	add.s32 	%r448, %r446, %r447;
	shl.b32 	%r449, %r448, 5;
	add.s32 	%r450, %r449, %r448;
	ld.global.s8 	%r451, [%rd88+2];
	add.s32 	%r452, %r450, %r451;
	shl.b32 	%r453, %r452, 5;
	add.s32 	%r454, %r453, %r452;
	ld.global.s8 	%r455, [%rd88+3];
	add.s32 	%r456, %r454, %r455;
	shl.b32 	%r457, %r456, 5;
	add.s32 	%r458, %r457, %r456;
	ld.global.s8 	%r459, [%rd88+4];
	add.s32 	%r460, %r458, %r459;
	shl.b32 	%r461, %r460, 5;
	add.s32 	%r462, %r461, %r460;
	ld.global.s8 	%r463, [%rd88+5];
	add.s32 	%r464, %r462, %r463;
	shl.b32 	%r465, %r464, 5;
	add.s32 	%r466, %r465, %r464;
	ld.global.s8 	%r467, [%rd88+6];
	add.s32 	%r468, %r466, %r467;
	shl.b32 	%r469, %r468, 5;
	add.s32 	%r470, %r469, %r468;
	ld.global.s8 	%r471, [%rd88+7];
	add.s32 	%r472, %r470, %r471;
	shl.b32 	%r473, %r472, 5;
	add.s32 	%r474, %r473, %r472;
	ld.global.s8 	%r475, [%rd88+8];
	add.s32 	%r587, %r474, %r475;
	add.s32 	%r576, %r576, 16;
	add.s64 	%rd88, %rd88, 16;
	setp.ne.s32 	%p109, %r576, 0;
	@%p109 bra 	$L__BB1_65;
$L__BB1_66:
	setp.eq.s32 	%p110, %r64, 0;
	@%p110 bra 	$L__BB1_76;
	and.b32  	%r74, %r63, 7;
	setp.lt.u32 	%p111, %r64, 8;
	@%p111 bra 	$L__BB1_69;
	shl.b32 	%r477, %r587, 5;
	add.s32 	%r478, %r477, %r587;
	cvt.u64.u32 	%rd72, %r583;
	add.s64 	%rd73, %rd4, %rd72;
	ld.global.s8 	%r479, [%rd73];
	add.s32 	%r480, %r478, %r479;
	shl.b32 	%r481, %r480, 5;
	add.s32 	%r482, %r481, %r480;
	ld.global.s8 	%r483, [%rd73+1];
	add.s32 	%r484, %r482, %r483;
	shl.b32 	%r485, %r484, 5;
	add.s32 	%r486, %r485, %r484;
	ld.global.s8 	%r487, [%rd73+2];
	add.s32 	%r488, %r486, %r487;
	shl.b32 	%r489, %r488, 5;
	add.s32 	%r490, %r489, %r488;
	ld.global.s8 	%r491, [%rd73+3];
	add.s32 	%r492, %r490, %r491;
	shl.b32 	%r493, %r492, 5;
	add.s32 	%r494, %r493, %r492;
	ld.global.s8 	%r495, [%rd73+4];
	add.s32 	%r496, %r494, %r495;
	shl.b32 	%r497, %r496, 5;
	add.s32 	%r498, %r497, %r496;
	ld.global.s8 	%r499, [%rd73+5];
	add.s32 	%r500, %r498, %r499;
	shl.b32 	%r501, %r500, 5;
	add.s32 	%r502, %r501, %r500;
	ld.global.s8 	%r503, [%rd73+6];
	add.s32 	%r504, %r502, %r503;
	shl.b32 	%r505, %r504, 5;
	add.s32 	%r506, %r505, %r504;
	ld.global.s8 	%r507, [%rd73+7];
	add.s32 	%r587, %r506, %r507;
	add.s32 	%r583, %r583, 8;
$L__BB1_69:
	setp.eq.s32 	%p112, %r74, 0;
	@%p112 bra 	$L__BB1_76;
	and.b32  	%r80, %r63, 3;
	setp.lt.u32 	%p113, %r74, 4;
	@%p113 bra 	$L__BB1_72;
	shl.b32 	%r509, %r587, 5;
	add.s32 	%r510, %r509, %r587;
	cvt.u64.u32 	%rd74, %r583;
	add.s64 	%rd75, %rd4, %rd74;
	ld.global.s8 	%r511, [%rd75];
	add.s32 	%r512, %r510, %r511;
	shl.b32 	%r513, %r512, 5;
	add.s32 	%r514, %r513, %r512;
	ld.global.s8 	%r515, [%rd75+1];
	add.s32 	%r516, %r514, %r515;
	shl.b32 	%r517, %r516, 5;
	add.s32 	%r518, %r517, %r516;
	ld.global.s8 	%r519, [%rd75+2];
	add.s32 	%r520, %r518, %r519;
	shl.b32 	%r521, %r520, 5;
	add.s32 	%r522, %r521, %r520;
	ld.global.s8 	%r523, [%rd75+3];
	add.s32 	%r587, %r522, %r523;
	add.s32 	%r583, %r583, 4;
$L__BB1_72:
	setp.eq.s32 	%p114, %r80, 0;
	@%p114 bra 	$L__BB1_76;
	shl.b32 	%r524, %r587, 5;
	add.s32 	%r525, %r524, %r587;
	cvt.u64.u32 	%rd76, %r583;
	add.s64 	%rd9, %rd4, %rd76;
	ld.global.s8 	%r526, [%rd9];
	add.s32 	%r587, %r525, %r526;
	setp.eq.s32 	%p115, %r80, 1;
	@%p115 bra 	$L__BB1_76;
	shl.b32 	%r527, %r587, 5;
	add.s32 	%r528, %r527, %r587;
	ld.global.s8 	%r529, [%rd9+1];
	add.s32 	%r587, %r528, %r529;
	setp.eq.s32 	%p116, %r80, 2;
	@%p116 bra 	$L__BB1_76;
	shl.b32 	%r530, %r587, 5;
	add.s32 	%r531, %r530, %r587;
	ld.global.s8 	%r532, [%rd9+2];
	add.s32 	%r587, %r531, %r532;
$L__BB1_76:
	and.b32  	%r533, %r587, 32767;
	or.b32  	%r588, %r533, 32768;
$L__BB1_77:
	st.local.u32 	[%rd5+4], %r588;
	st.local.u16 	[%rd5+10], %r63;
	mov.u32 	%r595, %r575;
	bra.uni 	$L__BB1_97;
$L__BB1_78:
	mov.b32 	%r534, 3;
	st.local.u32 	[%rd5], %r534;
	setp.eq.s16 	%p117, %rs2, 45;
	selp.u32 	%r535, 1, 0, %p117;
	add.s32 	%r591, %r59, %r535;
	setp.ge.u32 	%p118, %r591, %r55;
	mov.u32 	%r595, %r591;
	@%p118 bra 	$L__BB1_82;
	mov.u32 	%r589, %r591;
$L__BB1_80:
	cvt.u64.u32 	%rd77, %r589;
	add.s64 	%rd78, %rd1, %rd77;
	ld.global.u8 	%rs60, [%rd78];
	add.s16 	%rs61, %rs60, -48;
	and.b16  	%rs62, %rs61, 255;
	setp.gt.u16 	%p119, %rs62, 9;
	setp.ne.s16 	%p120, %rs60, 46;
	and.pred  	%p121, %p119, %p120;
	mov.u32 	%r595, %r589;
	@%p121 bra 	$L__BB1_82;
	add.s32 	%r589, %r589, 1;
	setp.lt.u32 	%p122, %r589, %r55;
	mov.u32 	%r595, %r55;
	@%p122 bra 	$L__BB1_80;
$L__BB1_82:
	setp.ge.u32 	%p123, %r591, %r595;
	mov.f32 	%f31, 0f00000000;
	@%p123 bra 	$L__BB1_89;
	mov.f32 	%f31, 0f00000000;
	mov.f32 	%f32, 0f3DCCCCCD;
	mov.b16 	%rs73, 0;
$L__BB1_84:
	mov.u16 	%rs3, %rs73;
	cvt.u64.u32 	%rd79, %r591;
	add.s64 	%rd80, %rd1, %rd79;
	ld.global.u8 	%rs4, [%rd80];
	setp.eq.s16 	%p124, %rs4, 46;
	mov.b16 	%rs73, 1;
	@%p124 bra 	$L__BB1_88;
	cvt.u32.u16 	%r536, %rs4;
	cvt.s32.s8 	%r537, %r536;
	add.s32 	%r538, %r537, -48;
	cvt.rn.f32.s32 	%f3, %r538;
	and.b16  	%rs65, %rs3, 255;
	setp.eq.s16 	%p125, %rs65, 0;
	@%p125 bra 	$L__BB1_87;
	fma.rn.f32 	%f31, %f32, %f3, %f31;
	mul.f32 	%f32, %f32, 0f3DCCCCCD;
	bra.uni 	$L__BB1_88;
$L__BB1_87:
	fma.rn.f32 	%f31, %f31, 0f41200000, %f3;
	mov.b16 	%rs73, 0;
$L__BB1_88:
	add.s32 	%r591, %r591, 1;
	setp.lt.u32 	%p126, %r591, %r595;
	@%p126 bra 	$L__BB1_84;
$L__BB1_89:
	setp.eq.s16 	%p127, %rs2, 45;
	neg.f32 	%f27, %f31;
	selp.f32 	%f28, %f27, %f31, %p127;
	st.local.f32 	[%rd5+4], %f28;
	sub.s32 	%r539, %r595, %r59;
	st.local.u16 	[%rd5+10], %r539;
	bra.uni 	$L__BB1_97;
$L__BB1_90:
	mov.b32 	%r397, 4;
	st.local.u32 	[%rd5], %r397;
	add.s32 	%r98, %r59, 1;
	setp.ge.u32 	%p97, %r98, %r55;
	mov.b32 	%r396, 0;
	mov.u32 	%r593, %r98;
	mov.u32 	%r594, %r396;
	@%p97 bra 	$L__BB1_94;
	mov.u32 	%r592, %r98;
$L__BB1_92:
	cvt.u64.u32 	%rd62, %r592;
	add.s64 	%rd63, %rd1, %rd62;
	ld.global.u8 	%rs49, [%rd63];
	setp.eq.s16 	%p98, %rs49, 34;
	mov.b32 	%r594, 1;
	mov.u32 	%r593, %r592;
	@%p98 bra 	$L__BB1_94;
	add.s32 	%r592, %r592, 1;
	setp.lt.u32 	%p99, %r592, %r55;
	mov.u32 	%r593, %r55;
	mov.u32 	%r594, %r396;
	@%p99 bra 	$L__BB1_92;
$L__BB1_94:
	st.local.u32 	[%rd5+4], %r98;
	sub.s32 	%r400, %r593, %r98;
	st.local.u16 	[%rd5+10], %r400;
	add.s32 	%r595, %r594, %r593;
	bra.uni 	$L__BB1_97;
$L__BB1_95:
	mov.b32 	%r401, 1;
	st.local.u32 	[%rd5], %r401;
	mov.b16 	%rs50, 1;
	st.local.u16 	[%rd5+10], %rs50;
	ld.local.u8 	%rs51, [%rd2+193];
	add.s16 	%rs52, %rs51, -1;
	st.local.u8 	[%rd2+193], %rs52;
	add.s32 	%r595, %r59, 1;
	bra.uni 	$L__BB1_97;
$L__BB1_96:
	mov.b32 	%r402, 0;
	st.local.u32 	[%rd5], %r402;
	mov.b16 	%rs53, 1;
	st.local.u16 	[%rd5+10], %rs53;
	ld.local.u8 	%rs54, [%rd2+193];
	add.s16 	%rs55, %rs54, 1;
	st.local.u8 	[%rd2+193], %rs55;
	add.s32 	%r595, %r59, 1;
$L__BB1_97:
	ld.local.u8 	%rs68, [%rd2+192];
	add.s16 	%rs77, %rs68, 1;
	and.b16  	%rs70, %rs77, 255;
	st.local.u8 	[%rd2+192], %rs77;
	setp.lt.u32 	%p128, %r595, %r55;
	setp.lt.u16 	%p129, %rs70, 16;
	and.pred  	%p130, %p128, %p129;
	@%p130 bra 	$L__BB1_50;
	bra.uni 	$L__BB1_150;
$L__BB1_98:
	add.s32 	%r59, %r59, 1;
	setp.lt.u32 	%p93, %r59, %r55;
	add.s32 	%r572, %r572, 1;
	@%p93 bra 	$L__BB1_51;
	bra.uni 	$L__BB1_150;
$L__BB1_99:
	cvt.u32.u64 	%r241, %rd21;
	mov.b64 	%rd23, 1;
	shl.b64 	%rd24, %rd23, %r241;
	and.b64  	%rd25, %rd24, 4294977024;
	setp.ne.s64 	%p46, %rd25, 0;
	@%p46 bra 	$L__BB1_100;
	bra.uni 	$L__BB1_45;
$L__BB1_100:
	add.s32 	%r111, %r111, 1;
	setp.lt.u32 	%p47, %r111, %r55;
	add.s32 	%r110, %r110, 1;
	@%p47 bra 	$L__BB1_44;
	bra.uni 	$L__BB1_150;
$L__BB1_101:
	mov.b32 	%r250, 1;
	st.local.u32 	[%rd11], %r250;
	mov.b16 	%rs24, 1;
	st.local.u16 	[%rd11+10], %rs24;
	ld.local.u8 	%rs25, [%rd2+193];
	add.s16 	%rs26, %rs25, -1;
	st.local.u8 	[%rd2+193], %rs26;
	add.s32 	%r623, %r111, 1;
	bra.uni 	$L__BB1_149;
$L__BB1_102:
	mov.b32 	%r246, 4;
	st.local.u32 	[%rd11], %r246;
	add.s32 	%r116, %r111, 1;
	setp.ge.u32 	%p51, %r116, %r55;
	mov.b32 	%r245, 0;
	mov.u32 	%r600, %r116;
	mov.u32 	%r601, %r245;
	@%p51 bra 	$L__BB1_106;
	mov.u32 	%r599, %r116;
$L__BB1_104:
	cvt.u64.u32 	%rd27, %r599;
	add.s64 	%rd28, %rd1, %rd27;
	ld.global.u8 	%rs23, [%rd28];
	setp.eq.s16 	%p52, %rs23, 34;
	mov.b32 	%r601, 1;
	mov.u32 	%r600, %r599;
	@%p52 bra 	$L__BB1_106;
	add.s32 	%r599, %r599, 1;
	setp.lt.u32 	%p53, %r599, %r55;
	mov.u32 	%r600, %r55;
	mov.u32 	%r601, %r245;
	@%p53 bra 	$L__BB1_104;
$L__BB1_106:
	st.local.u32 	[%rd11+4], %r116;
	sub.s32 	%r249, %r600, %r116;
	st.local.u16 	[%rd11+10], %r249;
	add.s32 	%r623, %r601, %r600;
	bra.uni 	$L__BB1_149;
$L__BB1_107:
	add.s16 	%rs30, %rs8, -48;
	and.b16  	%rs31, %rs30, 255;
	setp.gt.u16 	%p54, %rs31, 9;
	add.s16 	%rs32, %rs8, -45;
	and.b16  	%rs33, %rs32, 255;
	setp.gt.u16 	%p55, %rs33, 1;
	and.pred  	%p56, %p54, %p55;
	@%p56 bra 	$L__BB1_120;
	mov.b32 	%r385, 3;
	st.local.u32 	[%rd11], %r385;
	setp.eq.s16 	%p77, %rs8, 45;
	selp.u32 	%r386, 1, 0, %p77;
	add.s32 	%r604, %r111, %r386;
	setp.ge.u32 	%p78, %r604, %r55;
	mov.u32 	%r623, %r604;
	@%p78 bra 	$L__BB1_112;
	mov.u32 	%r602, %r604;
$L__BB1_110:
	cvt.u64.u32 	%rd52, %r602;
	add.s64 	%rd53, %rd1, %rd52;
	ld.global.u8 	%rs36, [%rd53];
	add.s16 	%rs37, %rs36, -48;
	and.b16  	%rs38, %rs37, 255;
	setp.gt.u16 	%p79, %rs38, 9;
	setp.ne.s16 	%p80, %rs36, 46;
	and.pred  	%p81, %p79, %p80;
	mov.u32 	%r623, %r602;
	@%p81 bra 	$L__BB1_112;
	add.s32 	%r602, %r602, 1;
	setp.lt.u32 	%p82, %r602, %r55;
	mov.u32 	%r623, %r55;
	@%p82 bra 	$L__BB1_110;
$L__BB1_112:
	setp.ge.u32 	%p83, %r604, %r623;
	mov.f32 	%f36, 0f00000000;
	@%p83 bra 	$L__BB1_119;
	mov.f32 	%f36, 0f00000000;
	mov.f32 	%f37, 0f3DCCCCCD;
	mov.b16 	%rs76, 0;
$L__BB1_114:
	mov.u16 	%rs9, %rs76;
	cvt.u64.u32 	%rd54, %r604;
	add.s64 	%rd55, %rd1, %rd54;
	ld.global.u8 	%rs10, [%rd55];
	setp.eq.s16 	%p84, %rs10, 46;
	mov.b16 	%rs76, 1;
	@%p84 bra 	$L__BB1_118;
	cvt.u32.u16 	%r387, %rs10;
	cvt.s32.s8 	%r388, %r387;
	add.s32 	%r389, %r388, -48;
	cvt.rn.f32.s32 	%f12, %r389;
	and.b16  	%rs41, %rs9, 255;
	setp.eq.s16 	%p85, %rs41, 0;
	@%p85 bra 	$L__BB1_117;
	fma.rn.f32 	%f36, %f37, %f12, %f36;
	mul.f32 	%f37, %f37, 0f3DCCCCCD;
	bra.uni 	$L__BB1_118;
$L__BB1_117:
	fma.rn.f32 	%f36, %f36, 0f41200000, %f12;
	mov.b16 	%rs76, 0;
$L__BB1_118:
	add.s32 	%r604, %r604, 1;
	setp.lt.u32 	%p86, %r604, %r623;
	@%p86 bra 	$L__BB1_114;
$L__BB1_119:
	setp.eq.s16 	%p87, %rs8, 45;
	neg.f32 	%f22, %f36;
	selp.f32 	%f23, %f22, %f36, %p87;
	st.local.f32 	[%rd11+4], %f23;
	sub.s32 	%r390, %r623, %r111;
	st.local.u16 	[%rd11+10], %r390;
	bra.uni 	$L__BB1_149;
$L__BB1_120:
	mov.b32 	%r252, 2;
	st.local.u32 	[%rd11], %r252;
	setp.ge.u32 	%p57, %r111, %r55;
	mov.u32 	%r606, %r111;
	@%p57 bra 	$L__BB1_125;
	mov.u32 	%r605, %r111;
$L__BB1_122:
	cvt.u64.u32 	%rd30, %r605;
	add.s64 	%rd31, %rd1, %rd30;
	ld.global.u8 	%rd29, [%rd31];
	setp.gt.u64 	%p58, %rd29, 41;
	@%p58 bra 	$L__BB1_124;
	cvt.u32.u64 	%r253, %rd29;
	mov.b64 	%rd32, 1;
	shl.b64 	%rd33, %rd32, %r253;
	and.b64  	%rd34, %rd33, 3302829860352;
	setp.ne.s64 	%p59, %rd34, 0;
	mov.u32 	%r606, %r605;
	@%p59 bra 	$L__BB1_125;
$L__BB1_124:
	add.s32 	%r605, %r605, 1;
	setp.lt.u32 	%p60, %r605, %r55;
	mov.u32 	%r606, %r55;
	@%p60 bra 	$L__BB1_122;
$L__BB1_125:
	sub.s32 	%r131, %r606, %r111;
	setp.eq.s32 	%p61, %r131, 0;
	mov.b32 	%r617, 38149;
	@%p61 bra 	$L__BB1_140;
	and.b32  	%r132, %r131, 15;
	add.s32 	%r258, %r623, %r110;
	sub.s32 	%r259, %r258, %r606;
	setp.gt.u32 	%p62, %r259, -16;
	mov.b32 	%r609, 0;
	mov.b32 	%r616, 5381;
	@%p62 bra 	$L__BB1_129;
	and.b32  	%r609, %r131, -16;
	mov.b32 	%r619, 0;
	mov.b32 	%r616, 5381;
$L__BB1_128:
	.pragma "nounroll";
	shl.b32 	%r262, %r616, 5;
	add.s32 	%r263, %r262, %r616;
	cvt.u64.u32 	%rd35, %r619;
	add.s64 	%rd36, %rd10, %rd35;
	ld.global.s8 	%r264, [%rd36];
	add.s32 	%r265, %r263, %r264;
	shl.b32 	%r266, %r265, 5;
	add.s32 	%r267, %r266, %r265;
	ld.global.s8 	%r268, [%rd36+1];
	add.s32 	%r269, %r267, %r268;
	shl.b32 	%r270, %r269, 5;
	add.s32 	%r271, %r270, %r269;
	ld.global.s8 	%r272, [%rd36+2];
	add.s32 	%r273, %r271, %r272;
	shl.b32 	%r274, %r273, 5;
	add.s32 	%r275, %r274, %r273;
	ld.global.s8 	%r276, [%rd36+3];
	add.s32 	%r277, %r275, %r276;
	shl.b32 	%r278, %r277, 5;
	add.s32 	%r279, %r278, %r277;
	ld.global.s8 	%r280, [%rd36+4];
	add.s32 	%r281, %r279, %r280;
	shl.b32 	%r282, %r281, 5;
	add.s32 	%r283, %r282, %r281;
	ld.global.s8 	%r284, [%rd36+5];
	add.s32 	%r285, %r283, %r284;
	shl.b32 	%r286, %r285, 5;
	add.s32 	%r287, %r286, %r285;
	ld.global.s8 	%r288, [%rd36+6];
	add.s32 	%r289, %r287, %r288;
	shl.b32 	%r290, %r289, 5;
	add.s32 	%r291, %r290, %r289;
	ld.global.s8 	%r292, [%rd36+7];
	add.s32 	%r293, %r291, %r292;
	shl.b32 	%r294, %r293, 5;
	add.s32 	%r295, %r294, %r293;
	ld.global.s8 	%r296, [%rd36+8];
	add.s32 	%r297, %r295, %r296;
	shl.b32 	%r298, %r297, 5;
	add.s32 	%r299, %r298, %r297;
	ld.global.s8 	%r300, [%rd36+9];
	add.s32 	%r301, %r299, %r300;
	shl.b32 	%r302, %r301, 5;
	add.s32 	%r303, %r302, %r301;
	ld.global.s8 	%r304, [%rd36+10];
	add.s32 	%r305, %r303, %r304;
	shl.b32 	%r306, %r305, 5;
	add.s32 	%r307, %r306, %r305;
	ld.global.s8 	%r308, [%rd36+11];
	add.s32 	%r309, %r307, %r308;
	shl.b32 	%r310, %r309, 5;
	add.s32 	%r311, %r310, %r309;
	ld.global.s8 	%r312, [%rd36+12];
	add.s32 	%r313, %r311, %r312;
	shl.b32 	%r314, %r313, 5;
	add.s32 	%r315, %r314, %r313;
	ld.global.s8 	%r316, [%rd36+13];
	add.s32 	%r317, %r315, %r316;
	shl.b32 	%r318, %r317, 5;
	add.s32 	%r319, %r318, %r317;
	ld.global.s8 	%r320, [%rd36+14];
	add.s32 	%r321, %r319, %r320;
	shl.b32 	%r322, %r321, 5;
	add.s32 	%r323, %r322, %r321;
	ld.global.s8 	%r324, [%rd36+15];
	add.s32 	%r616, %r323, %r324;
	add.s32 	%r619, %r619, 16;
	setp.eq.s32 	%p63, %r619, %r609;
	@%p63 bra 	$L__BB1_129;
	bra.uni 	$L__BB1_128;
$L__BB1_129:
	setp.eq.s32 	%p64, %r132, 0;
	@%p64 bra 	$L__BB1_139;
	and.b32  	%r137, %r131, 7;
	setp.lt.u32 	%p65, %r132, 8;
	@%p65 bra 	$L__BB1_132;
	shl.b32 	%r326, %r616, 5;
	add.s32 	%r327, %r326, %r616;
	cvt.u64.u32 	%rd37, %r609;
	add.s64 	%rd38, %rd10, %rd37;
	ld.global.s8 	%r328, [%rd38];
	add.s32 	%r329, %r327, %r328;
	shl.b32 	%r330, %r329, 5;
	add.s32 	%r331, %r330, %r329;
	ld.global.s8 	%r332, [%rd38+1];
	add.s32 	%r333, %r331, %r332;
	shl.b32 	%r334, %r333, 5;
	add.s32 	%r335, %r334, %r333;
	ld.global.s8 	%r336, [%rd38+2];
	add.s32 	%r337, %r335, %r336;
	shl.b32 	%r338, %r337, 5;
	add.s32 	%r339, %r338, %r337;
	ld.global.s8 	%r340, [%rd38+3];
	add.s32 	%r341, %r339, %r340;
	shl.b32 	%r342, %r341, 5;
	add.s32 	%r343, %r342, %r341;
	ld.global.s8 	%r344, [%rd38+4];
	add.s32 	%r345, %r343, %r344;
	shl.b32 	%r346, %r345, 5;
	add.s32 	%r347, %r346, %r345;
	ld.global.s8 	%r348, [%rd38+5];
	add.s32 	%r349, %r347, %r348;
	shl.b32 	%r350, %r349, 5;
	add.s32 	%r351, %r350, %r349;
	ld.global.s8 	%r352, [%rd38+6];
	add.s32 	%r353, %r351, %r352;
	shl.b32 	%r354, %r353, 5;
	add.s32 	%r355, %r354, %r353;
	ld.global.s8 	%r356, [%rd38+7];
	add.s32 	%r616, %r355, %r356;
	add.s32 	%r609, %r609, 8;
$L__BB1_132:
	setp.eq.s32 	%p66, %r137, 0;
	@%p66 bra 	$L__BB1_139;
	and.b32  	%r143, %r131, 3;
	setp.lt.u32 	%p67, %r137, 4;
	@%p67 bra 	$L__BB1_135;
	shl.b32 	%r358, %r616, 5;
	add.s32 	%r359, %r358, %r616;
	cvt.u64.u32 	%rd39, %r609;
	add.s64 	%rd40, %rd10, %rd39;
	ld.global.s8 	%r360, [%rd40];
	add.s32 	%r361, %r359, %r360;
	shl.b32 	%r362, %r361, 5;
	add.s32 	%r363, %r362, %r361;
	ld.global.s8 	%r364, [%rd40+1];
	add.s32 	%r365, %r363, %r364;
	shl.b32 	%r366, %r365, 5;
	add.s32 	%r367, %r366, %r365;
	ld.global.s8 	%r368, [%rd40+2];
	add.s32 	%r369, %r367, %r368;
	shl.b32 	%r370, %r369, 5;
	add.s32 	%r371, %r370, %r369;
	ld.global.s8 	%r372, [%rd40+3];
	add.s32 	%r616, %r371, %r372;
	add.s32 	%r609, %r609, 4;
$L__BB1_135:
	setp.eq.s32 	%p68, %r143, 0;
	@%p68 bra 	$L__BB1_139;
	shl.b32 	%r373, %r616, 5;
	add.s32 	%r374, %r373, %r616;
	cvt.u64.u32 	%rd41, %r609;
	add.s64 	%rd12, %rd10, %rd41;
	ld.global.s8 	%r375, [%rd12];
	add.s32 	%r616, %r374, %r375;
	setp.eq.s32 	%p69, %r143, 1;
	@%p69 bra 	$L__BB1_139;
	shl.b32 	%r376, %r616, 5;
	add.s32 	%r377, %r376, %r616;
	ld.global.s8 	%r378, [%rd12+1];
	add.s32 	%r616, %r377, %r378;
	setp.eq.s32 	%p70, %r143, 2;
	@%p70 bra 	$L__BB1_139;
	shl.b32 	%r379, %r616, 5;
	add.s32 	%r380, %r379, %r616;
	ld.global.s8 	%r381, [%rd12+2];
	add.s32 	%r616, %r380, %r381;
$L__BB1_139:
	and.b32  	%r382, %r616, 32767;
	or.b32  	%r617, %r382, 32768;
$L__BB1_140:
	mov.b32 	%r620, 0;
	cvt.u64.u32 	%rd50, %r131;
$L__BB1_141:
	setp.eq.s32 	%p71, %r131, 0;
	mul.wide.u32 	%rd42, %r620, 8;
	add.s64 	%rd44, %rd43, %rd42;
	ld.const.u64 	%rd45, [%rd44];
	cvta.to.global.u64 	%rd13, %rd45;
	@%p71 bra 	$L__BB1_146;
	mov.b32 	%r621, 0;
	bra.uni 	$L__BB1_144;
$L__BB1_143:
	add.s32 	%r621, %r621, 1;
	setp.ge.u32 	%p74, %r621, %r131;
	@%p74 bra 	$L__BB1_146;
$L__BB1_144:
	cvt.u64.u32 	%rd46, %r621;
	add.s64 	%rd47, %rd13, %rd46;
	ld.global.u8 	%rs12, [%rd47];
	setp.eq.s16 	%p72, %rs12, 0;
	@%p72 bra 	$L__BB1_147;
	cvt.u64.u32 	%rd48, %r621;
	add.s64 	%rd49, %rd10, %rd48;
	ld.global.u8 	%rs34, [%rd49];
	setp.eq.s16 	%p73, %rs12, %rs34;
	@%p73 bra 	$L__BB1_143;
	bra.uni 	$L__BB1_147;
$L__BB1_146:
	add.s64 	%rd51, %rd13, %rd50;
	ld.global.u8 	%rs35, [%rd51];
	setp.eq.s16 	%p75, %rs35, 0;
	mov.u32 	%r622, %r620;
	@%p75 bra 	$L__BB1_148;
$L__BB1_147:
	add.s32 	%r620, %r620, 1;
	setp.ne.s32 	%p76, %r620, %r239;
	mov.u32 	%r622, %r617;
	@%p76 bra 	$L__BB1_141;
$L__BB1_148:
	st.local.u32 	[%rd11+4], %r622;
	st.local.u16 	[%rd11+10], %r131;
	mov.u32 	%r623, %r606;
$L__BB1_149:
	ld.local.u8 	%rs44, [%rd2+192];
	add.s16 	%rs77, %rs44, 1;
	and.b16  	%rs46, %rs77, 255;
	st.local.u8 	[%rd2+192], %rs77;
	setp.lt.u32 	%p88, %r623, %r55;
	setp.lt.u16 	%p89, %rs46, 16;
	and.pred  	%p90, %p88, %p89;
	@%p90 bra 	$L__BB1_43;
$L__BB1_150:
	add.u64 	%rd81, %SP, 200;
	add.u64 	%rd14, %SPL, 200;
	mov.b32 	%r540, 0;
	st.local.u32 	[%rd14+2048], %r540;
	mul.lo.s32 	%r541, %r167, %r3;
	mul.wide.u32 	%rd82, %r541, 4;
	add.s64 	%rd83, %rd15, %rd82;
	st.local.u64 	[%rd14+2056], %rd83;
	st.local.v2.u32 	[%rd14+2064], {%r540, %r167};
	cvt.u32.u16 	%r542, %rs77;
	and.b32  	%r543, %r542, 255;
	add.u64 	%rd84, %SP, 0;
	{ // callseq 85, 0
	.param .b64 param0;
	st.param.b64 	[param0], %rd84;
	.param .b32 param1;
	st.param.b32 	[param1], 0;
	.param .b32 param2;
	st.param.b32 	[param2], %r543;
	.param .b64 param3;
	st.param.b64 	[param3], %rd81;
	.param .align 16 .b8 retval0[8];
	call.uni (retval0), 
	_Z9eval_exprP11SExpressionjjP5VMEnv, 
	(
	param0, 
	param1, 
	param2, 
	param3
	);
	ld.param.v2.b32 	{%r544, %r545}, [retval0];
	} // callseq 85
	ld.local.v2.u32 	{%r165, %r548}, [%rd14+2064];
	setp.ge.u32 	%p131, %r165, %r548;
	@%p131 bra 	$L__BB1_152;
	ld.local.u64 	%rd85, [%rd14+2056];
	mul.wide.u32 	%rd86, %r165, 4;
	add.s64 	%rd87, %rd85, %rd86;
	mov.b32 	%r549, 0;
	st.u32 	[%rd87], %r549;
$L__BB1_152:
	ret;

}


// ===== COMPILED SASS (sm_100) =====

	.target	sm_100

	.elftype	@"ET_EXEC"


//--------------------- .note.nv.tkinfo           --------------------------
	.section	.note.nv.tkinfo,"",@"SHT_NOTE"
	.sectionflags	@"SHF_NOTE_NV_TKINFO"
	.tkinfo
        /*0018*/ 	.word	0x00000002
        /*0030*/ 	.string	""
        /*0030*/ 	.string	"ptxas"
        /*0030*/ 	.string	"Cuda compilation tools, release 13.0, V13.0.88"
        /*0030*/ 	.string	"Build cuda_13.0.r13.0/compiler.36424714_0"
        /*0030*/ 	.string	"-arch sm_100 -m 64 "



//--------------------- .note.nv.cuinfo           --------------------------
	.section	.note.nv.cuinfo,"",@"SHT_NOTE"
	.sectionflags	@"SHF_NOTE_NV_CUINFO"
        /*0018*/ 	.short	0x0002
        /*001a*/ 	.short	0x0064
        /*001c*/ 	.short	0x0082
	.zero		2


//--------------------- .nv.info                  --------------------------
	.section	.nv.info,"",@"SHT_CUDA_INFO"
	.align	4


	//----- nvinfo : EIATTR_REGCOUNT
	.align		4
        /*0000*/ 	.byte	0x04, 0x2f
        /*0002*/ 	.short	(.L_28 - .L_27)
	.align		4
.L_27:
        /*0004*/ 	.word	index@(_Z20gpu_lisp_eval_kernelPKcjPjj)
        /*0008*/ 	.word	0x00000032


	//----- nvinfo : EIATTR_FRAME_SIZE
	.align		4
.L_28:
        /*000c*/ 	.byte	0x04, 0x11
        /*000e*/ 	.short	(.L_30 - .L_29)
	.align		4
.L_29:
        /*0010*/ 	.word	index@($_Z20gpu_lisp_eval_kernelPKcjPjj$_Z9eval_exprP11SExpressionjjP5VMEnv)
        /*0014*/ 	.word	0x000008e0


	//----- nvinfo : EIATTR_FRAME_SIZE
	.align		4
.L_30:
        /*0018*/ 	.byte	0x04, 0x11
        /*001a*/ 	.short	(.L_32 - .L_31)
	.align		4
.L_31:
        /*001c*/ 	.word	index@(_Z20gpu_lisp_eval_kernelPKcjPjj)
        /*0020*/ 	.word	0x000008e0


	//----- nvinfo : EIATTR_MIN_STACK_SIZE
	.align		4
.L_32:
        /*0024*/ 	.byte	0x04, 0x12
        /*0026*/ 	.short	(.L_34 - .L_33)
	.align		4
.L_33:
        /*0028*/ 	.word	index@(_Z20gpu_lisp_eval_kernelPKcjPjj)
        /*002c*/ 	.word	0x000008e0
.L_34:


//--------------------- .nv.compat                --------------------------
	.section	.nv.compat,"",@"SHT_CUDA_COMPAT_INFO"
	.align	4
        /*0000*/ 	.byte	0x02, 0x09, 0x00, 0x00, 0x02, 0x02, 0x01, 0x00, 0x02, 0x05, 0x05, 0x00, 0x03, 0x07, 0x01, 0x01
        /*0010*/ 	.byte	0x02, 0x03, 0x00, 0x00, 0x02, 0x06, 0x01, 0x00, 0x04, 0x0b, 0x08, 0x00, 0x09, 0x00, 0x00, 0x00
        /*0020*/ 	.byte	0x00, 0x00, 0x00, 0x00


//--------------------- .nv.info._Z20gpu_lisp_eval_kernelPKcjPjj --------------------------
	.section	.nv.info._Z20gpu_lisp_eval_kernelPKcjPjj,"",@"SHT_CUDA_INFO"
	.sectionflags	@""
	.align	4


	//----- nvinfo : EIATTR_CUDA_API_VERSION
	.align		4
        /*0000*/ 	.byte	0x04, 0x37
        /*0002*/ 	.short	(.L_36 - .L_35)
.L_35:
        /*0004*/ 	.word	0x00000082


	//----- nvinfo : EIATTR_KPARAM_INFO
	.align		4
.L_36:
        /*0008*/ 	.byte	0x04, 0x17
        /*000a*/ 	.short	(.L_38 - .L_37)
.L_37:
        /*000c*/ 	.word	0x00000000
        /*0010*/ 	.short	0x0003
        /*0012*/ 	.short	0x0018
        /*0014*/ 	.byte	0x00, 0xf0, 0x11, 0x00


	//----- nvinfo : EIATTR_KPARAM_INFO
	.align		4
.L_38:
        /*0018*/ 	.byte	0x04, 0x17
        /*001a*/ 	.short	(.L_40 - .L_39)
.L_39:
        /*001c*/ 	.word	0x00000000
        /*0020*/ 	.short	0x0002
        /*0022*/ 	.short	0x0010
        /*0024*/ 	.byte	0x00, 0xf5, 0x21, 0x00


	//----- nvinfo : EIATTR_KPARAM_INFO
	.align		4
.L_40:
        /*0028*/ 	.byte	0x04, 0x17
        /*002a*/ 	.short	(.L_42 - .L_41)
.L_41:
        /*002c*/ 	.word	0x00000000
        /*0030*/ 	.short	0x0001
        /*0032*/ 	.short	0x0008
        /*0034*/ 	.byte	0x00, 0xf0, 0x11, 0x00


	//----- nvinfo : EIATTR_KPARAM_INFO
	.align		4
.L_42:
        /*0038*/ 	.byte	0x04, 0x17
        /*003a*/ 	.short	(.L_44 - .L_43)
.L_43:
        /*003c*/ 	.word	0x00000000
        /*0040*/ 	.short	0x0000
        /*0042*/ 	.short	0x0000
        /*0044*/ 	.byte	0x00, 0xf5, 0x21, 0x00


	//----- nvinfo : EIATTR_SPARSE_MMA_MASK
	.align		4
.L_44:
        /*0048*/ 	.byte	0x03, 0x50
        /*004a*/ 	.short	0x0000


	//----- nvinfo : EIATTR_MAXREG_COUNT
	.align		4
        /*004c*/ 	.byte	0x03, 0x1b
        /*004e*/ 	.short	0x00ff


	//----- nvinfo : EIATTR_NUM_BARRIERS
	.align		4
        /*0050*/ 	.byte	0x02, 0x4c
        /*0052*/ 	.byte	0x01
	.zero		1


	//----- nvinfo : EIATTR_MERCURY_ISA_VERSION
	.align		4
        /*0054*/ 	.byte	0x03, 0x5f
        /*0056*/ 	.short	0x0101


	//----- nvinfo : EIATTR_INT_WARP_WIDE_INSTR_OFFSETS
	.align		4
        /*0058*/ 	.byte	0x04, 0x31
        /*005a*/ 	.short	(.L_46 - .L_45)


	//   ....[0]....
.L_45:
        /*005c*/ 	.word	0x000004b0


	//   ....[1]....
        /*0060*/ 	.word	0x00000570


	//   ....[2]....
        /*0064*/ 	.word	0x00000730


	//   ....[3]....
        /*0068*/ 	.word	0x00000810


	//   ....[4]....
        /*006c*/ 	.word	0x00000a10


	//   ....[5]....
        /*0070*/ 	.word	0x00000af0


	//   ....[6]....
        /*0074*/ 	.word	0x00000cf0


	//   ....[7]....
        /*0078*/ 	.word	0x00000dd0


	//   ....[8]....
        /*007c*/ 	.word	0x00001060


	//   ....[9]....
        /*0080*/ 	.word	0x00001130


	//----- nvinfo : EIATTR_VRC_CTA_INIT_COUNT
	.align		4
.L_46:
        /*0084*/ 	.byte	0x02, 0x4a
	.zero		1
	.zero		1


	//----- nvinfo : EIATTR_EXIT_INSTR_OFFSETS
	.align		4
        /*0088*/ 	.byte	0x04, 0x1c
        /*008a*/ 	.short	(.L_48 - .L_47)


	//   ....[0]....
.L_47:
        /*008c*/ 	.word	0x000012e0


	//   ....[1]....
        /*0090*/ 	.word	0x000040b0


	//   ....[2]....
        /*0094*/ 	.word	0x000040f0


	//----- nvinfo : EIATTR_INDIRECT_BRANCH_TARGETS
	.align		4
.L_48:
        /*0098*/ 	.byte	0x04, 0x34
        /*009a*/ 	.short	(.L_50 - .L_49)


	//   ....[0]....
.L_49:
        /*009c*/ 	.word	.L_x_229@srel
        /*00a0*/ 	.short	0x0
        /*00a2*/ 	.short	0x0
        /*00a4*/ 	.word	0x3
        /*00a8*/ 	.word	.L_x_230@srel
        /*00ac*/ 	.word	.L_x_231@srel
        /*00b0*/ 	.word	.L_x_232@srel


	//   ....[1]....
        /*00b4*/ 	.word	.L_x_233@srel
        /*00b8*/ 	.short	0x0
        /*00ba*/ 	.short	0x0
        /*00bc*/ 	.word	0x5
        /*00c0*/ 	.word	.L_x_234@srel
        /*00c4*/ 	.word	.L_x_142@srel
        /*00c8*/ 	.word	.L_x_142@srel
        /*00cc*/ 	.word	.L_x_237@srel
        /*00d0*/ 	.word	.L_x_142@srel


	//   ....[2]....
        /*00d4*/ 	.word	.L_x_239@srel
        /*00d8*/ 	.short	0x0
        /*00da*/ 	.short	0x0
        /*00dc*/ 	.word	0x3
        /*00e0*/ 	.word	.L_x_240@srel
        /*00e4*/ 	.word	.L_x_241@srel
        /*00e8*/ 	.word	.L_x_242@srel


	//   ....[3]....
        /* <DEDUP_REMOVED lines=9> */


	//   ....[4]....
        /*010c*/ 	.word	.L_x_249@srel
        /*0110*/ 	.short	0x0
        /*0112*/ 	.short	0x0
        /*0114*/ 	.word	0x3
        /*0118*/ 	.word	.L_x_250@srel
        /*011c*/ 	.word	.L_x_251@srel
        /*0120*/ 	.word	.L_x_252@srel


	//   ....[5]....
        /* <DEDUP_REMOVED lines=9> */


	//   ....[6]....
        /*0144*/ 	.word	.L_x_259@srel
        /*0148*/ 	.short	0x0
        /*014a*/ 	.short	0x0
        /*014c*/ 	.word	0x3
        /*0150*/ 	.word	.L_x_260@srel
        /*0154*/ 	.word	.L_x_261@srel
        /*0158*/ 	.word	.L_x_262@srel


	//----- nvinfo : EIATTR_CRS_STACK_SIZE
	.align		4
.L_50:
        /*015c*/ 	.byte	0x04, 0x1e
        /*015e*/ 	.short	(.L_52 - .L_51)
.L_51:
        /*0160*/ 	.word	0x00000000


	//----- nvinfo : EIATTR_CBANK_PARAM_SIZE
	.align		4
.L_52:
        /*0164*/ 	.byte	0x03, 0x19
        /*0166*/ 	.short	0x001c


	//----- nvinfo : EIATTR_PARAM_CBANK
	.align		4
        /*0168*/ 	.byte	0x04, 0x0a
        /*016a*/ 	.short	(.L_54 - .L_53)
	.align		4
.L_53:
        /*016c*/ 	.word	index@(.nv.constant0._Z20gpu_lisp_eval_kernelPKcjPjj)
        /*0170*/ 	.short	0x0380
        /*0172*/ 	.short	0x001c


	//----- nvinfo : EIATTR_SW_WAR
	.align		4
.L_54:
        /*0174*/ 	.byte	0x04, 0x36
        /*0176*/ 	.short	(.L_56 - .L_55)
.L_55:
        /*0178*/ 	.word	0x00000008
.L_56:


//--------------------- .nv.callgraph             --------------------------
	.section	.nv.callgraph,"",@"SHT_CUDA_CALLGRAPH"
	.align	4
	.sectionentsize	8
	.align		4
        /*0000*/ 	.word	0x00000000
	.align		4
        /*0004*/ 	.word	0xffffffff
	.align		4
        /*0008*/ 	.word	0x00000000
	.align		4
        /*000c*/ 	.word	0xfffffffe
	.align		4
        /*0010*/ 	.word	0x00000000
	.align		4
        /*0014*/ 	.word	0xfffffffd
	.align		4
        /*0018*/ 	.word	0x00000000
	.align		4
        /*001c*/ 	.word	0xfffffffc


//--------------------- .nv.constant4             --------------------------
	.section	.nv.constant4,"a",@progbits
	.align	8
	.align		8
.nv.constant4:
        /*0000*/ 	.dword	$str
	.align		8
        /*0008*/ 	.dword	$str$1
	.align		8
        /*0010*/ 	.dword	$str$2
	.align		8
        /*0018*/ 	.dword	$str$3
	.align		8
        /*0020*/ 	.dword	$str$4
	.align		8
        /*0028*/ 	.dword	$str$5
	.align		8
        /*0030*/ 	.dword	$str$6
	.align		8
        /*0038*/ 	.dword	$str$7
	.align		8
        /*0040*/ 	.dword	$str$8
	.align		8
        /*0048*/ 	.dword	$str$9
	.align		8
        /*0050*/ 	.dword	$str$10
	.align		8
        /*0058*/ 	.dword	$str$11
	.align		8
        /*0060*/ 	.dword	$str$12
	.align		8
        /*0068*/ 	.dword	$str$13
	.align		8
        /*0070*/ 	.dword	$str$14
	.align		8
        /*0078*/ 	.dword	$str$15
	.align		8
        /*0080*/ 	.dword	$str$16
	.align		8
        /*0088*/ 	.dword	$str$17
	.align		8
        /*0090*/ 	.dword	$str$18
	.align		8
        /*0098*/ 	.dword	$str$19
	.align		8
        /*00a0*/ 	.dword	$str$20
	.align		8
        /*00a8*/ 	.dword	$str$21
	.align		8
        /*00b0*/ 	.dword	$str$22
	.align		8
        /*00b8*/ 	.dword	$str$23
	.align		8
        /*00c0*/ 	.dword	$str$24


//--------------------- .nv.constant3             --------------------------
	.section	.nv.constant3,"a",@progbits
	.align	8
	.align		8
.nv.constant3:
	.type		SYMBOLS,@object
	.size		SYMBOLS,(NUM_SYMBOLS - SYMBOLS)
SYMBOLS:
        /*0000*/ 	.dword	fun@R_CUDA_G64($str)
	.align		8
        /*0008*/ 	.dword	fun@R_CUDA_G64($str$1)
	.align		8
        /*0010*/ 	.dword	fun@R_CUDA_G64($str$2)
	.align		8
        /*0018*/ 	.dword	fun@R_CUDA_G64($str$3)
	.align		8
        /*0020*/ 	.dword	fun@R_CUDA_G64($str$4)
	.align		8
        /*0028*/ 	.dword	fun@R_CUDA_G64($str$5)
	.align		8
        /*0030*/ 	.dword	fun@R_CUDA_G64($str$6)
	.align		8
        /*0038*/ 	.dword	fun@R_CUDA_G64($str$7)
	.align		8
        /*0040*/ 	.dword	fun@R_CUDA_G64($str$8)
	.align		8
        /*0048*/ 	.dword	fun@R_CUDA_G64($str$9)
	.align		8
        /*0050*/ 	.dword	fun@R_CUDA_G64($str$10)
	.align		8
        /*0058*/ 	.dword	fun@R_CUDA_G64($str$11)
	.align		8
        /*0060*/ 	.dword	fun@R_CUDA_G64($str$12)
	.align		8
        /*0068*/ 	.dword	fun@R_CUDA_G64($str$13)
	.align		8
        /*0070*/ 	.dword	fun@R_CUDA_G64($str$14)
	.align		8
        /*0078*/ 	.dword	fun@R_CUDA_G64($str$15)
	.align		8
        /*0080*/ 	.dword	fun@R_CUDA_G64($str$16)
	.align		8
        /*0088*/ 	.dword	fun@R_CUDA_G64($str$17)
	.align		8
        /*0090*/ 	.dword	fun@R_CUDA_G64($str$18)
	.align		8
        /*0098*/ 	.dword	fun@R_CUDA_G64($str$19)
	.align		8
        /*00a0*/ 	.dword	fun@R_CUDA_G64($str$20)
	.align		8
        /*00a8*/ 	.dword	fun@R_CUDA_G64($str$21)
	.align		8
        /*00b0*/ 	.dword	fun@R_CUDA_G64($str$22)
	.align		8
        /*00b8*/ 	.dword	fun@R_CUDA_G64($str$23)
	.align		8
        /*00c0*/ 	.dword	fun@R_CUDA_G64($str$24)
	.type		NUM_SYMBOLS,@object
	.size		NUM_SYMBOLS,(.L_26 - NUM_SYMBOLS)
NUM_SYMBOLS:
        /*00c8*/ 	.byte	0x18, 0x00, 0x00, 0x00
.L_26:


//--------------------- .nv.constant2._Z20gpu_lisp_eval_kernelPKcjPjj --------------------------
	.section	.nv.constant2._Z20gpu_lisp_eval_kernelPKcjPjj,"a",@progbits
	.sectionflags	@""
	.align	4
.nv.constant2._Z20gpu_lisp_eval_kernelPKcjPjj:
        /*0000*/ 	.byte	0x00, 0x60, 0x00, 0x00, 0x10, 0x66, 0x00, 0x00, 0xa0, 0x59, 0x00, 0x00, 0xc0, 0x71, 0x00, 0x00
        /*0010*/ 	.byte	0x10, 0xa8, 0x00, 0x00, 0x10, 0xa8, 0x00, 0x00, 0xb0, 0x68, 0x00, 0x00, 0x10, 0xa8, 0x00, 0x00
        /*0020*/ 	.byte	0xa0, 0x80, 0x00, 0x00, 0xd0, 0x85, 0x00, 0x00, 0x40, 0x7b, 0x00, 0x00, 0x40, 0x92, 0x00, 0x00
        /*0030*/ 	.byte	0xf0, 0xa7, 0x00, 0x00, 0xf0, 0xa7, 0x00, 0x00, 0x30, 0x89, 0x00, 0x00, 0xf0, 0xa7, 0x00, 0x00
        /*0040*/ 	.byte	0x10, 0xa1, 0x00, 0x00, 0x40, 0xa6, 0x00, 0x00, 0xb0, 0x9b, 0x00, 0x00, 0xd0, 0xb3, 0x00, 0x00
        /*0050*/ 	.byte	0x20, 0xc9, 0x00, 0x00, 0x20, 0xc9, 0x00, 0x00, 0xd0, 0xaa, 0x00, 0x00, 0x20, 0xc9, 0x00, 0x00
        /*0060*/ 	.byte	0x70, 0xc2, 0x00, 0x00, 0x80, 0xc7, 0x00, 0x00, 0x30, 0xbd, 0x00, 0x00


//--------------------- .text._Z20gpu_lisp_eval_kernelPKcjPjj --------------------------
	.section	.text._Z20gpu_lisp_eval_kernelPKcjPjj,"ax",@progbits
	.align	128
        .global         _Z20gpu_lisp_eval_kernelPKcjPjj
        .type           _Z20gpu_lisp_eval_kernelPKcjPjj,@function
        .size           _Z20gpu_lisp_eval_kernelPKcjPjj,(.L_x_263 - _Z20gpu_lisp_eval_kernelPKcjPjj)
        .other          _Z20gpu_lisp_eval_kernelPKcjPjj,@"STO_CUDA_ENTRY STV_DEFAULT"
_Z20gpu_lisp_eval_kernelPKcjPjj:
.text._Z20gpu_lisp_eval_kernelPKcjPjj:
[----:B------:R-:W0:Y:S01]  /*0000*/  LDC R1, c[0x0][0x37c] ;  /* 0x0000df00ff017b82 */ /* 0x000e220000000800 */
[----:B------:R-:W1:Y:S07]  /*0010*/  LDCU UR5, c[0x0][0x2fc] ;  /* 0x00005f80ff0577ac */ /* 0x000e6e0008000800 */
[----:B------:R-:W2:Y:S01]  /*0020*/  LDC R7, c[0x0][0x360] ;  /* 0x0000d800ff077b82 */ /* 0x000ea20000000800 */
[----:B------:R-:W3:Y:S01]  /*0030*/  S2R R6, SR_TID.X ;  /* 0x0000000000067919 */ /* 0x000ee20000002100 */
[----:B0-----:R-:W-:Y:S01]  /*0040*/  VIADD R1, R1, 0xfffff720 ;  /* 0xfffff72001017836 */ /* 0x001fe20000000000 */
[----:B------:R-:W0:Y:S01]  /*0050*/  LDCU UR4, c[0x0][0x2f8] ;  /* 0x00005f00ff0477ac */ /* 0x000e220008000800 */
[----:B------:R-:W4:Y:S04]  /*0060*/  LDCU.64 UR36, c[0x0][0x358] ;  /* 0x00006b00ff2477ac */ /* 0x000f280008000a00 */
[----:B------:R-:W5:Y:S01]  /*0070*/  LDC R8, c[0x0][0x388] ;  /* 0x0000e200ff087b82 */ /* 0x000f620000000800 */
[----:B------:R-:W0:Y:S01]  /*0080*/  LDCU.64 UR8, c[0x0][0x380] ;  /* 0x00007000ff0877ac */ /* 0x000e220008000a00 */
[----:B------:R-:W0:Y:S06]  /*0090*/  LDCU.64 UR10, c[0x0][0x380] ;  /* 0x00007000ff0a77ac */ /* 0x000e2c0008000a00 */
[----:B------:R-:W1:Y:S01]  /*00a0*/  S2UR UR6, SR_CTAID.X ;  /* 0x00000000000679c3 */ /* 0x000e620000002500 */
[----:B--2---:R-:W2:Y:S01]  /*00b0*/  I2F.U32.RP R4, R7 ;  /* 0x0000000700047306 */ /* 0x004ea20000209000 */
[----:B------:R-:W-:-:S02]  /*00c0*/  ISETP.NE.U32.AND P2, PT, R7, RZ, PT ;  /* 0x000000ff0700720c */ /* 0x000fc40003f45070 */
[----:B---3--:R-:W-:-:S05]  /*00d0*/  ISETP.NE.AND P3, PT, R6, RZ, PT ;  /* 0x000000ff0600720c */ /* 0x008fca0003f65270 */
[----:B--2---:R-:W2:Y:S02]  /*00e0*/  MUFU.RCP R4, R4 ;  /* 0x0000000400047308 */ /* 0x004ea40000001000 */
[----:B--2---:R-:W-:-:S06]  /*00f0*/  VIADD R2, R4, 0xffffffe ;  /* 0x0ffffffe04027836 */ /* 0x004fcc0000000000 */
[----:B------:R2:W3:Y:S02]  /*0100*/  F2I.FTZ.U32.TRUNC.NTZ R3, R2 ;  /* 0x0000000200037305 */ /* 0x0004e4000021f000 */
[----:B--2---:R-:W-:Y:S02]  /*0110*/  HFMA2 R2, -RZ, RZ, 0, 0 ;  /* 0x00000000ff027431 */ /* 0x004fe400000001ff */
[----:B---3--:R-:W-:-:S04]  /*0120*/  IMAD.MOV R0, RZ, RZ, -R3 ;  /* 0x000000ffff007224 */ /* 0x008fc800078e0a03 */
[----:B------:R-:W-:Y:S01]  /*0130*/  IMAD R5, R0, R7, RZ ;  /* 0x0000000700057224 */ /* 0x000fe200078e02ff */
[----:B-----5:R-:W-:-:S03]  /*0140*/  IADD3 R0, PT, PT, R7, -0x1, R8 ;  /* 0xffffffff07007810 */ /* 0x020fc60007ffe008 */
[----:B------:R-:W-:Y:S02]  /*0150*/  IMAD.HI.U32 R3, R3, R5, R2 ;  /* 0x0000000503037227 */ /* 0x000fe400078e0002 */
[----:B------:R-:W2:Y:S04]  /*0160*/  @!P3 S2R R5, SR_CgaCtaId ;  /* 0x000000000005b919 */ /* 0x000ea80000008800 */
[----:B------:R-:W-:-:S04]  /*0170*/  IMAD.HI.U32 R3, R3, R0, RZ ;  /* 0x0000000003037227 */ /* 0x000fc800078e00ff */
[----:B------:R-:W-:-:S04]  /*0180*/  IMAD.MOV R2, RZ, RZ, -R3 ;  /* 0x000000ffff027224 */ /* 0x000fc800078e0a03 */
[----:B------:R-:W-:-:S05]  /*0190*/  IMAD R0, R7, R2, R0 ;  /* 0x0000000207007224 */ /* 0x000fca00078e0200 */
[----:B------:R-:W-:-:S13]  /*01a0*/  ISETP.GE.U32.AND P0, PT, R0, R7, PT ;  /* 0x000000070000720c */ /* 0x000fda0003f06070 */
[----:B------:R-:W-:Y:S02]  /*01b0*/  @P0 IMAD.IADD R0, R0, 0x1, -R7 ;  /* 0x0000000100000824 */ /* 0x000fe400078e0a07 */
[----:B------:R-:W-:-:S03]  /*01c0*/  @P0 VIADD R3, R3, 0x1 ;  /* 0x0000000103030836 */ /* 0x000fc60000000000 */
[----:B------:R-:W-:Y:S02]  /*01d0*/  ISETP.GE.U32.AND P1, PT, R0, R7, PT ;  /* 0x000000070000720c */ /* 0x000fe40003f26070 */
[----:B------:R-:W-:-:S04]  /*01e0*/  @!P3 MOV R0, 0x400 ;  /* 0x000004000000b802 */ /* 0x000fc80000000f00 */
[----:B--2---:R-:W-:-:S05]  /*01f0*/  @!P3 LEA R2, R5, R0, 0x18 ;  /* 0x000000000502b211 */ /* 0x004fca00078ec0ff */
[----:B------:R2:W-:Y:S02]  /*0200*/  @!P3 STS [R2+0x2000], RZ ;  /* 0x002000ff0200b388 */ /* 0x0005e40000000800 */
[----:B------:R-:W-:Y:S02]  /*0210*/  @P1 IADD3 R3, PT, PT, R3, 0x1, RZ ;  /* 0x0000000103031810 */ /* 0x000fe40007ffe0ff */
[----:B------:R-:W-:Y:S01]  /*0220*/  @!P2 LOP3.LUT R3, RZ, R7, RZ, 0x33, !PT ;  /* 0x00000007ff03a212 */ /* 0x000fe200078e33ff */
[----:B------:R-:W-:Y:S01]  /*0230*/  BAR.SYNC.DEFER_BLOCKING 0x0 ;  /* 0x0000000000007b1d */ /* 0x000fe20000010000 */
[----:B0-----:R-:W-:-:S03]  /*0240*/  IADD3 R4, P1, PT, R1, UR4, RZ ;  /* 0x0000000401047c10 */ /* 0x001fc6000ff3e0ff */
[----:B------:R-:W-:Y:S02]  /*0250*/  IMAD R0, R3, R6, RZ ;  /* 0x0000000603007224 */ /* 0x000fe400078e02ff */
[----:B-1----:R-:W-:Y:S02]  /*0260*/  IMAD R6, R7, UR6, R6 ;  /* 0x0000000607067c24 */ /* 0x002fe4000f8e0206 */
[----:B------:R-:W-:Y:S01]  /*0270*/  IMAD.X R5, RZ, RZ, UR5, P1 ;  /* 0x00000005ff057e24 */ /* 0x000fe200088e06ff */
[----:B------:R-:W-:-:S04]  /*0280*/  VIADDMNMX.U32 R3, R0, R3, R8, PT ;  /* 0x0000000300037246 */ /* 0x000fc80003800008 */
[----:B------:R-:W-:-:S13]  /*0290*/  ISETP.GE.U32.AND P0, PT, R0, R3, PT ;  /* 0x000000030000720c */ /* 0x000fda0003f06070 */
[----:B--2-4-:R-:W-:Y:S05]  /*02a0*/  @P0 BRA `(.L_x_0) ;  /* 0x0000000c00f00947 */ /* 0x014fea0003800000 */
[----:B------:R-:W-:Y:S01]  /*02b0*/  IMAD.IADD R2, R0, 0x1, -R3 ;  /* 0x0000000100027824 */ /* 0x000fe200078e0a03 */
[----:B------:R-:W-:Y:S01]  /*02c0*/  BSSY B0, `(.L_x_1) ;  /* 0x00000c5000007945 */ /* 0x000fe20003800000 */
[----:B------:R-:W-:Y:S01]  /*02d0*/  IMAD.IADD R3, R3, 0x1, -R0 ;  /* 0x0000000103037824 */ /* 0x000fe200078e0a00 */
[----:B------:R-:W-:Y:S01]  /*02e0*/  MOV R10, RZ ;  /* 0x000000ff000a7202 */ /* 0x000fe20000000f00 */
[----:B------:R-:W-:Y:S01]  /*02f0*/  IMAD.MOV.U32 R11, RZ, RZ, -0x1 ;  /* 0xffffffffff0b7424 */ /* 0x000fe200078e00ff */
[----:B------:R-:W-:Y:S02]  /*0300*/  ISETP.GT.U32.AND P0, PT, R2, -0x4, PT ;  /* 0xfffffffc0200780c */ /* 0x000fe40003f04070 */
[----:B------:R-:W-:-:S11]  /*0310*/  LOP3.LUT R7, R3, 0x3, RZ, 0xc0, !PT ;  /* 0x0000000303077812 */ /* 0x000fd600078ec0ff */
[----:B------:R-:W-:Y:S05]  /*0320*/  @P0 BRA `(.L_x_2) ;  /* 0x0000000800f80947 */ /* 0x000fea0003800000 */
[----:B------:R-:W-:Y:S01]  /*0330*/  LOP3.LUT R8, R3, 0xfffffffc, RZ, 0xc0, !PT ;  /* 0xfffffffc03087812 */ /* 0x000fe200078ec0ff */
[----:B------:R-:W-:Y:S01]  /*0340*/  IMAD.MOV.U32 R10, RZ, RZ, RZ ;  /* 0x000000ffff0a7224 */ /* 0x000fe200078e00ff */
[----:B------:R-:W-:Y:S01]  /*0350*/  MOV R9, RZ ;  /* 0x000000ff00097202 */ /* 0x000fe20000000f00 */
[----:B------:R-:W-:-:S07]  /*0360*/  IMAD.MOV.U32 R11, RZ, RZ, -0x1 ;  /* 0xffffffffff0b7424 */ /* 0x000fce00078e00ff */
.L_x_15:
[----:B------:R-:W-:-:S05]  /*0370*/  IADD3 R2, P0, PT, R0, UR8, RZ ;  /* 0x0000000800027c10 */ /* 0x000fca000ff1e0ff */
[----:B0-----:R-:W-:-:S05]  /*0380*/  IMAD.X R3, RZ, RZ, UR9, P0 ;  /* 0x00000009ff037e24 */ /* 0x001fca00080e06ff */
[----:B------:R-:W2:Y:S01]  /*0390*/  LDG.E.U8 R12, desc[UR36][R2.64] ;  /* 0x00000024020c7981 */ /* 0x000ea2000c1e1100 */
[----:B------:R-:W-:Y:S01]  /*03a0*/  VIADD R9, R9, 0x4 ;  /* 0x0000000409097836 */ /* 0x000fe20000000000 */
[----:B------:R-:W-:Y:S05]  /*03b0*/  YIELD ;  /* 0x0000000000007946 */ /* 0x000fea0003800000 */
[----:B------:R-:W-:Y:S01]  /*03c0*/  BSSY.RECONVERGENT B1, `(.L_x_3) ;  /* 0x0000028000017945 */ /* 0x000fe20003800200 */
[----:B------:R-:W-:Y:S02]  /*03d0*/  ISETP.NE.AND P1, PT, R9, R8, PT ;  /* 0x000000080900720c */ /* 0x000fe40003f25270 */
[----:B--2---:R-:W-:-:S13]  /*03e0*/  ISETP.NE.AND P0, PT, R12, 0x29, PT ;  /* 0x000000290c00780c */ /* 0x004fda0003f05270 */
[----:B------:R-:W-:Y:S05]  /*03f0*/  @!P0 BRA `(.L_x_4) ;  /* 0x0000000000188947 */ /* 0x000fea0003800000 */
[----:B------:R-:W-:-:S13]  /*0400*/  ISETP.NE.AND P0, PT, R12, 0x28, PT ;  /* 0x000000280c00780c */ /* 0x000fda0003f05270 */
[----:B------:R-:W-:Y:S05]  /*0410*/  @P0 BRA `(.L_x_5) ;  /* 0x0000000000880947 */ /* 0x000fea0003800000 */
[C---:B------:R-:W-:Y:S01]  /*0420*/  ISETP.NE.AND P0, PT, R10.reuse, RZ, PT ;  /* 0x000000ff0a00720c */ /* 0x040fe20003f05270 */
[----:B------:R-:W-:-:S03]  /*0430*/  VIADD R10, R10, 0x1 ;  /* 0x000000010a0a7836 */ /* 0x000fc60000000000 */
[----:B------:R-:W-:Y:S01]  /*0440*/  SEL R11, R0, R11, !P0 ;  /* 0x0000000b000b7207 */ /* 0x000fe20004000000 */
[----:B------:R-:W-:Y:S08]  /*0450*/  BRA `(.L_x_5) ;  /* 0x0000000000787947 */ /* 0x000ff00003800000 */
.L_x_4:
[----:B------:R-:W-:Y:S02]  /*0460*/  IADD3 R10, PT, PT, R10, -0x1, RZ ;  /* 0xffffffff0a0a7810 */ /* 0x000fe40007ffe0ff */
[----:B------:R-:W-:-:S04]  /*0470*/  ISETP.NE.AND P0, PT, R11, -0x1, PT ;  /* 0xffffffff0b00780c */ /* 0x000fc80003f05270 */
[----:B------:R-:W-:-:S13]  /*0480*/  ISETP.NE.OR P0, PT, R10, RZ, !P0 ;  /* 0x000000ff0a00720c */ /* 0x000fda0004705670 */
[----:B------:R-:W-:Y:S05]  /*0490*/  @P0 BRA `(.L_x_5) ;  /* 0x0000000000680947 */ /* 0x000fea0003800000 */
[----:B------:R-:W0:Y:S01]  /*04a0*/  S2R R13, SR_LANEID ;  /* 0x00000000000d7919 */ /* 0x000e220000000000 */
[----:B------:R-:W-:Y:S01]  /*04b0*/  VOTEU.ANY UR4, UPT, PT ;  /* 0x0000000000047886 */ /* 0x000fe200038e0100 */
[----:B------:R-:W-:Y:S01]  /*04c0*/  MOV R14, 0x400 ;  /* 0x00000400000e7802 */ /* 0x000fe20000000f00 */
[----:B------:R-:W0:Y:S01]  /*04d0*/  FLO.U32 R16, UR4 ;  /* 0x0000000400107d00 */ /* 0x000e2200080e0000 */
[----:B------:R-:W1:Y:S03]  /*04e0*/  S2R R15, SR_CgaCtaId ;  /* 0x00000000000f7919 */ /* 0x000e660000008800 */
[----:B------:R-:W-:-:S04]  /*04f0*/  VIADD R10, R14, 0x2000 ;  /* 0x000020000e0a7836 */ /* 0x000fc80000000000 */
[----:B------:R-:W2:Y:S01]  /*0500*/  POPC R17, UR4 ;  /* 0x0000000400117d09 */ /* 0x000ea20008000000 */
[----:B0-----:R-:W-:Y:S02]  /*0510*/  ISETP.EQ.U32.AND P0, PT, R16, R13, PT ;  /* 0x0000000d1000720c */ /* 0x001fe40003f02070 */
[----:B------:R-:W0:Y:S01]  /*0520*/  S2R R13, SR_LTMASK ;  /* 0x00000000000d7919 */ /* 0x000e220000003900 */
[----:B-1----:R-:W-:-:S10]  /*0530*/  LEA R10, R15, R10, 0x18 ;  /* 0x0000000a0f0a7211 */ /* 0x002fd400078ec0ff */
[----:B--2---:R1:W2:Y:S02]  /*0540*/  @P0 ATOMS.ADD R17, [R10], R17 ;  /* 0x000000110a11038c */ /* 0x0042a40000000000 */
[----:B-1----:R-:W-:Y:S01]  /*0550*/  HFMA2 R10, -RZ, RZ, 0, 0 ;  /* 0x00000000ff0a7431 */ /* 0x002fe200000001ff */
[----:B0-----:R-:W-:Y:S01]  /*0560*/  LOP3.LUT R18, R13, UR4, RZ, 0xc0, !PT ;  /* 0x000000040d127c12 */ /* 0x001fe2000f8ec0ff */
[----:B--2---:R-:W0:Y:S03]  /*0570*/  SHFL.IDX PT, R12, R17, R16, 0x1f ;  /* 0x00001f10110c7589 */ /* 0x004e2600000e0000 */
[----:B------:R-:W0:Y:S02]  /*0580*/  POPC R13, R18 ;  /* 0x00000012000d7309 */ /* 0x000e240000000000 */
[----:B0-----:R-:W-:-:S05]  /*0590*/  IMAD.IADD R12, R12, 0x1, R13 ;  /* 0x000000010c0c7824 */ /* 0x001fca00078e020d */
[----:B------:R-:W-:-:S13]  /*05a0*/  ISETP.GT.U32.AND P0, PT, R12, 0x3ff, PT ;  /* 0x000003ff0c00780c */ /* 0x000fda0003f04070 */
[----:B------:R-:W-:Y:S01]  /*05b0*/  @!P0 VIADD R13, R14, 0x1000 ;  /* 0x000010000e0d8836 */ /* 0x000fe20000000000 */
[----:B------:R-:W-:-:S04]  /*05c0*/  @!P0 LEA R19, R15, R14, 0x18 ;  /* 0x0000000e0f138211 */ /* 0x000fc800078ec0ff */
[----:B------:R-:W-:Y:S01]  /*05d0*/  @!P0 LEA R15, R15, R13, 0x18 ;  /* 0x0000000d0f0f8211 */ /* 0x000fe200078ec0ff */
[----:B------:R-:W-:Y:S01]  /*05e0*/  @!P0 IMAD R14, R12, 0x4, R19 ;  /* 0x000000040c0e8824 */ /* 0x000fe200078e0213 */
[----:B------:R-:W-:-:S03]  /*05f0*/  @!P0 IADD3 R13, PT, PT, R0, 0x1, RZ ;  /* 0x00000001000d8810 */ /* 0x000fc60007ffe0ff */
[----:B------:R-:W-:Y:S01]  /*0600*/  @!P0 IMAD R12, R12, 0x4, R15 ;  /* 0x000000040c0c8824 */ /* 0x000fe200078e020f */
[----:B------:R0:W-:Y:S04]  /*0610*/  @!P0 STS [R14], R11 ;  /* 0x0000000b0e008388 */ /* 0x0001e80000000800 */
[----:B------:R1:W-:Y:S01]  /*0620*/  @!P0 STS [R12], R13 ;  /* 0x0000000d0c008388 */ /* 0x0003e20000000800 */
[----:B0-----:R-:W-:-:S07]  /*0630*/  IMAD.MOV.U32 R11, RZ, RZ, -0x1 ;  /* 0xffffffffff0b7424 */ /* 0x001fce00078e00ff */
.L_x_5:
[----:B------:R-:W-:Y:S05]  /*0640*/  BSYNC.RECONVERGENT B1 ;  /* 0x0000000000017941 */ /* 0x000fea0003800200 */
.L_x_3:
[----:B-1----:R-:W2:Y:S01]  /*0650*/  LDG.E.U8 R12, desc[UR36][R2.64+0x1] ;  /* 0x00000124020c7981 */ /* 0x002ea2000c1e1100 */
[----:B------:R-:W-:Y:S01]  /*0660*/  BSSY.RECONVERGENT B1, `(.L_x_6) ;  /* 0x000002c000017945 */ /* 0x000fe20003800200 */
[----:B------:R-:W-:Y:S01]  /*0670*/  IMAD.MOV.U32 R16, RZ, RZ, R11 ;  /* 0x000000ffff107224 */ /* 0x000fe200078e000b */
[----:B--2---:R-:W-:-:S13]  /*0680*/  ISETP.NE.AND P0, PT, R12, 0x28, PT ;  /* 0x000000280c00780c */ /* 0x004fda0003f05270 */
[----:B------:R-:W-:Y:S05]  /*0690*/  @!P0 BRA `(.L_x_7) ;  /* 0x0000000000908947 */ /* 0x000fea0003800000 */
[----:B------:R-:W-:Y:S01]  /*06a0*/  ISETP.NE.AND P0, PT, R12, 0x29, PT ;  /* 0x000000290c00780c */ /* 0x000fe20003f05270 */
[----:B------:R-:W-:-:S12]  /*06b0*/  IMAD.MOV.U32 R11, RZ, RZ, R16 ;  /* 0x000000ffff0b7224 */ /* 0x000fd800078e0010 */
[----:B------:R-:W-:Y:S05]  /*06c0*/  @P0 BRA `(.L_x_8) ;  /* 0x0000000000940947 */ /* 0x000fea0003800000 */
[----:B------:R-:W-:Y:S01]  /*06d0*/  VIADD R10, R10, 0xffffffff ;  /* 0xffffffff0a0a7836 */ /* 0x000fe20000000000 */
[----:B------:R-:W-:Y:S02]  /*06e0*/  ISETP.NE.AND P0, PT, R16, -0x1, PT ;  /* 0xffffffff1000780c */ /* 0x000fe40003f05270 */
[----:B------:R-:W-:Y:S02]  /*06f0*/  MOV R11, R16 ;  /* 0x00000010000b7202 */ /* 0x000fe40000000f00 */
[----:B------:R-:W-:-:S13]  /*0700*/  ISETP.NE.OR P0, PT, R10, RZ, !P0 ;  /* 0x000000ff0a00720c */ /* 0x000fda0004705670 */
[----:B------:R-:W-:Y:S05]  /*0710*/  @P0 BRA `(.L_x_8) ;  /* 0x0000000000800947 */ /* 0x000fea0003800000 */
[----:B------:R-:W0:Y:S01]  /*0720*/  S2R R11, SR_LANEID ;  /* 0x00000000000b7919 */ /* 0x000e220000000000 */
[----:B------:R-:W-:Y:S01]  /*0730*/  VOTEU.ANY UR4, UPT, PT ;  /* 0x0000000000047886 */ /* 0x000fe200038e0100 */
[----:B------:R-:W-:Y:S01]  /*0740*/  MOV R17, 0x400 ;  /* 0x0000040000117802 */ /* 0x000fe20000000f00 */
[----:B------:R-:W0:Y:S01]  /*0750*/  FLO.U32 R14, UR4 ;  /* 0x00000004000e7d00 */ /* 0x000e2200080e0000 */
[----:B------:R-:W1:Y:S03]  /*0760*/  S2R R18, SR_CgaCtaId ;  /* 0x0000000000127919 */ /* 0x000e660000008800 */
[----:B------:R-:W-:Y:S01]  /*0770*/  VIADD R10, R17, 0x2000 ;  /* 0x00002000110a7836 */ /* 0x000fe20000000000 */
[----:B------:R-:W2:Y:S03]  /*0780*/  S2R R15, SR_LTMASK ;  /* 0x00000000000f7919 */ /* 0x000ea60000003900 */
[----:B------:R-:W3:Y:S01]  /*0790*/  POPC R13, UR4 ;  /* 0x00000004000d7d09 */ /* 0x000ee20008000000 */
[----:B0-----:R-:W-:Y:S01]  /*07a0*/  ISETP.EQ.U32.AND P0, PT, R14, R11, PT ;  /* 0x0000000b0e00720c */ /* 0x001fe20003f02070 */
[----:B------:R-:W-:Y:S01]  /*07b0*/  IMAD.MOV.U32 R11, RZ, RZ, -0x1 ;  /* 0xffffffffff0b7424 */ /* 0x000fe200078e00ff */
[----:B-1----:R-:W-:Y:S01]  /*07c0*/  LEA R20, R18, R10, 0x18 ;  /* 0x0000000a12147211 */ /* 0x002fe200078ec0ff */
[----:B------:R-:W-:Y:S01]  /*07d0*/  HFMA2 R10, -RZ, RZ, 0, 0 ;  /* 0x00000000ff0a7431 */ /* 0x000fe200000001ff */
[----:B--2---:R-:W-:-:S09]  /*07e0*/  LOP3.LUT R15, R15, UR4, RZ, 0xc0, !PT ;  /* 0x000000040f0f7c12 */ /* 0x004fd2000f8ec0ff */
[----:B---3--:R-:W0:Y:S01]  /*07f0*/  @P0 ATOMS.ADD R13, [R20], R13 ;  /* 0x0000000d140d038c */ /* 0x008e220000000000 */
[----:B------:R-:W1:Y:S03]  /*0800*/  POPC R15, R15 ;  /* 0x0000000f000f7309 */ /* 0x000e660000000000 */
[----:B0-----:R-:W1:Y:S02]  /*0810*/  SHFL.IDX PT, R12, R13, R14, 0x1f ;  /* 0x00001f0e0d0c7589 */ /* 0x001e6400000e0000 */
[----:B-1----:R-:W-:-:S05]  /*0820*/  IMAD.IADD R12, R12, 0x1, R15 ;  /* 0x000000010c0c7824 */ /* 0x002fca00078e020f */
[----:B------:R-:W-:-:S13]  /*0830*/  ISETP.GT.U32.AND P0, PT, R12, 0x3ff, PT ;  /* 0x000003ff0c00780c */ /* 0x000fda0003f04070 */
[----:B------:R-:W-:Y:S05]  /*0840*/  @P0 BRA `(.L_x_8) ;  /* 0x0000000000340947 */ /* 0x000fea0003800000 */
[----:B------:R-:W-:Y:S01]  /*0850*/  VIADD R15, R17, 0x1000 ;  /* 0x00001000110f7836 */ /* 0x000fe20000000000 */
[----:B------:R-:W-:Y:S01]  /*0860*/  LEA R13, R18, R17, 0x18 ;  /* 0x00000011120d7211 */ /* 0x000fe200078ec0ff */
[----:B------:R-:W-:-:S03]  /*0870*/  VIADD R14, R0, 0x2 ;  /* 0x00000002000e7836 */ /* 0x000fc60000000000 */
[----:B------:R-:W-:Y:S01]  /*0880*/  LEA R15, R18, R15, 0x18 ;  /* 0x0000000f120f7211 */ /* 0x000fe200078ec0ff */
[----:B------:R-:W-:-:S03]  /*0890*/  IMAD R13, R12, 0x4, R13 ;  /* 0x000000040c0d7824 */ /* 0x000fc600078e020d */
[----:B------:R-:W-:Y:S02]  /*08a0*/  LEA R15, R12, R15, 0x2 ;  /* 0x0000000f0c0f7211 */ /* 0x000fe400078e10ff */
[----:B------:R0:W-:Y:S04]  /*08b0*/  STS [R13], R16 ;  /* 0x000000100d007388 */ /* 0x0001e80000000800 */
[----:B------:R0:W-:Y:S01]  /*08c0*/  STS [R15], R14 ;  /* 0x0000000e0f007388 */ /* 0x0001e20000000800 */
[----:B------:R-:W-:Y:S05]  /*08d0*/  BRA `(.L_x_8) ;  /* 0x0000000000107947 */ /* 0x000fea0003800000 */
.L_x_7:
[C---:B------:R-:W-:Y:S01]  /*08e0*/  ISETP.NE.AND P0, PT, R10.reuse, RZ, PT ;  /* 0x000000ff0a00720c */ /* 0x040fe20003f05270 */
[----:B------:R-:W-:-:S12]  /*08f0*/  VIADD R10, R10, 0x1 ;  /* 0x000000010a0a7836 */ /* 0x000fd80000000000 */
[----:B------:R-:W-:-:S04]  /*0900*/  @!P0 VIADD R16, R0, 0x1 ;  /* 0x0000000100108836 */ /* 0x000fc80000000000 */
[----:B------:R-:W-:-:S07]  /*0910*/  IMAD.MOV.U32 R11, RZ, RZ, R16 ;  /* 0x000000ffff0b7224 */ /* 0x000fce00078e0010 */
.L_x_8:
[----:B------:R-:W-:Y:S05]  /*0920*/  BSYNC.RECONVERGENT B1 ;  /* 0x0000000000017941 */ /* 0x000fea0003800200 */
.L_x_6:
[----:B------:R-:W2:Y:S01]  /*0930*/  LDG.E.U8 R12, desc[UR36][R2.64+0x2] ;  /* 0x00000224020c7981 */ /* 0x000ea2000c1e1100 */
[----:B------:R-:W-:Y:S01]  /*0940*/  BSSY.RECONVERGENT B1, `(.L_x_9) ;  /* 0x000002c000017945 */ /* 0x000fe20003800200 */
[----:B0-----:R-:W-:Y:S02]  /*0950*/  MOV R16, R11 ;  /* 0x0000000b00107202 */ /* 0x001fe40000000f00 */
[----:B--2---:R-:W-:-:S13]  /*0960*/  ISETP.NE.AND P0, PT, R12, 0x28, PT ;  /* 0x000000280c00780c */ /* 0x004fda0003f05270 */
[----:B------:R-:W-:Y:S05]  /*0970*/  @!P0 BRA `(.L_x_10) ;  /* 0x0000000000908947 */ /* 0x000fea0003800000 */
[----:B------:R-:W-:Y:S01]  /*0980*/  ISETP.NE.AND P0, PT, R12, 0x29, PT ;  /* 0x000000290c00780c */ /* 0x000fe20003f05270 */
[----:B------:R-:W-:-:S12]  /*0990*/  IMAD.MOV.U32 R11, RZ, RZ, R16 ;  /* 0x000000ffff0b7224 */ /* 0x000fd800078e0010 */
[----:B------:R-:W-:Y:S05]  /*09a0*/  @P0 BRA `(.L_x_11) ;  /* 0x0000000000940947 */ /* 0x000fea0003800000 */
[----:B------:R-:W-:Y:S01]  /*09b0*/  VIADD R10, R10, 0xffffffff ;  /* 0xffffffff0a0a7836 */ /* 0x000fe20000000000 */
[----:B------:R-:W-:Y:S01]  /*09c0*/  ISETP.NE.AND P0, PT, R16, -0x1, PT ;  /* 0xffffffff1000780c */ /* 0x000fe20003f05270 */
[----:B------:R-:W-:-:S03]  /*09d0*/  IMAD.MOV.U32 R11, RZ, RZ, R16 ;  /* 0x000000ffff0b7224 */ /* 0x000fc600078e0010 */
[----:B------:R-:W-:-:S13]  /*09e0*/  ISETP.NE.OR P0, PT, R10, RZ, !P0 ;  /* 0x000000ff0a00720c */ /* 0x000fda0004705670 */
[----:B------:R-:W-:Y:S05]  /*09f0*/  @P0 BRA `(.L_x_11) ;  /* 0x0000000000800947 */ /* 0x000fea0003800000 */
[----:B------:R-:W0:Y:S01]  /*0a00*/  S2R R11, SR_LANEID ;  /* 0x00000000000b7919 */ /* 0x000e220000000000 */
[----:B------:R-:W-:Y:S01]  /*0a10*/  VOTEU.ANY UR4, UPT, PT ;  /* 0x0000000000047886 */ /* 0x000fe200038e0100 */
[----:B------:R-:W-:Y:S01]  /*0a20*/  MOV R17, 0x400 ;  /* 0x0000040000117802 */ /* 0x000fe20000000f00 */
[----:B------:R-:W0:Y:S01]  /*0a30*/  FLO.U32 R14, UR4 ;  /* 0x00000004000e7d00 */ /* 0x000e2200080e0000 */
[----:B------:R-:W1:Y:S02]  /*0a40*/  S2R R18, SR_CgaCtaId ;  /* 0x0000000000127919 */ /* 0x000e640000008800 */
[----:B------:R-:W-:Y:S01]  /*0a50*/  IADD3 R10, PT, PT, R17, 0x2000, RZ ;  /* 0x00002000110a7810 */ /* 0x000fe20007ffe0ff */
[----:B------:R-:W2:Y:S04]  /*0a60*/  S2R R15, SR_LTMASK ;  /* 0x00000000000f7919 */ /* 0x000ea80000003900 */
[----:B------:R-:W3:Y:S01]  /*0a70*/  POPC R13, UR4 ;  /* 0x00000004000d7d09 */ /* 0x000ee20008000000 */
[----:B0-----:R-:W-:Y:S01]  /*0a80*/  ISETP.EQ.U32.AND P0, PT, R14, R11, PT ;  /* 0x0000000b0e00720c */ /* 0x001fe20003f02070 */
[----:B------:R-:W-:Y:S01]  /*0a90*/  IMAD.MOV.U32 R11, RZ, RZ, -0x1 ;  /* 0xffffffffff0b7424 */ /* 0x000fe200078e00ff */
[----:B-1----:R-:W-:Y:S01]  /*0aa0*/  LEA R20, R18, R10, 0x18 ;  /* 0x0000000a12147211 */ /* 0x002fe200078ec0ff */
[----:B------:R-:W-:Y:S01]  /*0ab0*/  IMAD.MOV.U32 R10, RZ, RZ, RZ ;  /* 0x000000ffff0a7224 */ /* 0x000fe200078e00ff */
[----:B--2---:R-:W-:-:S09]  /*0ac0*/  LOP3.LUT R15, R15, UR4, RZ, 0xc0, !PT ;  /* 0x000000040f0f7c12 */ /* 0x004fd2000f8ec0ff */
[----:B---3--:R-:W0:Y:S01]  /*0ad0*/  @P0 ATOMS.ADD R13, [R20], R13 ;  /* 0x0000000d140d038c */ /* 0x008e220000000000 */
[----:B------:R-:W1:Y:S03]  /*0ae0*/  POPC R15, R15 ;  /* 0x0000000f000f7309 */ /* 0x000e660000000000 */
[----:B0-----:R-:W1:Y:S02]  /*0af0*/  SHFL.IDX PT, R12, R13, R14, 0x1f ;  /* 0x00001f0e0d0c7589 */ /* 0x001e6400000e0000 */
[----:B-1----:R-:W-:-:S05]  /*0b00*/  IMAD.IADD R12, R12, 0x1, R15 ;  /* 0x000000010c0c7824 */ /* 0x002fca00078e020f */
[----:B------:R-:W-:-:S13]  /*0b10*/  ISETP.GT.U32.AND P0, PT, R12, 0x3ff, PT ;  /* 0x000003ff0c00780c */ /* 0x000fda0003f04070 */
[----:B------:R-:W-:Y:S05]  /*0b20*/  @P0 BRA `(.L_x_11) ;  /* 0x0000000000340947 */ /* 0x000fea0003800000 */
[----:B------:R-:W-:Y:S01]  /*0b30*/  IADD3 R15, PT, PT, R17, 0x1000, RZ ;  /* 0x00001000110f7810 */ /* 0x000fe20007ffe0ff */
[----:B------:R-:W-:Y:S01]  /*0b40*/  VIADD R14, R0, 0x3 ;  /* 0x00000003000e7836 */ /* 0x000fe20000000000 */
[C---:B------:R-:W-:Y:S02]  /*0b50*/  LEA R13, R18.reuse, R17, 0x18 ;  /* 0x00000011120d7211 */ /* 0x040fe400078ec0ff */
[----:B------:R-:W-:-:S03]  /*0b60*/  LEA R15, R18, R15, 0x18 ;  /* 0x0000000f120f7211 */ /* 0x000fc600078ec0ff */
[C---:B------:R-:W-:Y:S02]  /*0b70*/  IMAD R13, R12.reuse, 0x4, R13 ;  /* 0x000000040c0d7824 */ /* 0x040fe400078e020d */
[----:B------:R-:W-:-:S03]  /*0b80*/  IMAD R15, R12, 0x4, R15 ;  /* 0x000000040c0f7824 */ /* 0x000fc600078e020f */
[----:B------:R0:W-:Y:S04]  /*0b90*/  STS [R13], R16 ;  /* 0x000000100d007388 */ /* 0x0001e80000000800 */
[----:B------:R0:W-:Y:S01]  /*0ba0*/  STS [R15], R14 ;  /* 0x0000000e0f007388 */ /* 0x0001e20000000800 */
[----:B------:R-:W-:Y:S05]  /*0bb0*/  BRA `(.L_x_11) ;  /* 0x0000000000107947 */ /* 0x000fea0003800000 */
.L_x_10:
[C---:B------:R-:W-:Y:S01]  /*0bc0*/  ISETP.NE.AND P0, PT, R10.reuse, RZ, PT ;  /* 0x000000ff0a00720c */ /* 0x040fe20003f05270 */
[----:B------:R-:W-:-:S12]  /*0bd0*/  VIADD R10, R10, 0x1 ;  /* 0x000000010a0a7836 */ /* 0x000fd80000000000 */
[----:B------:R-:W-:-:S05]  /*0be0*/  @!P0 IADD3 R16, PT, PT, R0, 0x2, RZ ;  /* 0x0000000200108810 */ /* 0x000fca0007ffe0ff */
[----:B------:R-:W-:-:S07]  /*0bf0*/  IMAD.MOV.U32 R11, RZ, RZ, R16 ;  /* 0x000000ffff0b7224 */ /* 0x000fce00078e0010 */
.L_x_11:
[----:B------:R-:W-:Y:S05]  /*0c00*/  BSYNC.RECONVERGENT B1 ;  /* 0x0000000000017941 */ /* 0x000fea0003800200 */
.L_x_9:
[----:B------:R-:W2:Y:S01]  /*0c10*/  LDG.E.U8 R2, desc[UR36][R2.64+0x3] ;  /* 0x0000032402027981 */ /* 0x000ea2000c1e1100 */
[----:B------:R-:W-:Y:S01]  /*0c20*/  BSSY.RECONVERGENT B1, `(.L_x_12) ;  /* 0x000002c000017945 */ /* 0x000fe20003800200 */
[----:B0-----:R-:W-:Y:S01]  /*0c30*/  IMAD.MOV.U32 R14, RZ, RZ, R11 ;  /* 0x000000ffff0e7224 */ /* 0x001fe200078e000b */
[----:B--2---:R-:W-:-:S13]  /*0c40*/  ISETP.NE.AND P0, PT, R2, 0x28, PT ;  /* 0x000000280200780c */ /* 0x004fda0003f05270 */
[----:B------:R-:W-:Y:S05]  /*0c50*/  @!P0 BRA `(.L_x_13) ;  /* 0x0000000000908947 */ /* 0x000fea0003800000 */
[----:B------:R-:W-:Y:S02]  /*0c60*/  ISETP.NE.AND P0, PT, R2, 0x29, PT ;  /* 0x000000290200780c */ /* 0x000fe40003f05270 */
[----:B------:R-:W-:-:S11]  /*0c70*/  MOV R11, R14 ;  /* 0x0000000e000b7202 */ /* 0x000fd60000000f00 */
        /* <DEDUP_REMOVED lines=10> */
[----:B------:R-:W1:Y:S01]  /*0d20*/  S2R R16, SR_CgaCtaId ;  /* 0x0000000000107919 */ /* 0x000e620000008800 */
[----:B------:R-:W-:Y:S02]  /*0d30*/  IMAD.MOV.U32 R10, RZ, RZ, RZ ;  /* 0x000000ffff0a7224 */ /* 0x000fe400078e00ff */
[----:B------:R-:W-:Y:S01]  /*0d40*/  VIADD R2, R15, 0x2000 ;  /* 0x000020000f027836 */ /* 0x000fe20000000000 */
[----:B------:R-:W2:Y:S03]  /*0d50*/  S2R R13, SR_LTMASK ;  /* 0x00000000000d7919 */ /* 0x000ea60000003900 */
[----:B------:R-:W3:Y:S01]  /*0d60*/  POPC R3, UR4 ;  /* 0x0000000400037d09 */ /* 0x000ee20008000000 */
[----:B0-----:R-:W-:Y:S01]  /*0d70*/  ISETP.EQ.U32.AND P0, PT, R12, R11, PT ;  /* 0x0000000b0c00720c */ /* 0x001fe20003f02070 */
[----:B------:R-:W-:Y:S01]  /*0d80*/  IMAD.MOV.U32 R11, RZ, RZ, -0x1 ;  /* 0xffffffffff0b7424 */ /* 0x000fe200078e00ff */
[----:B-1----:R-:W-:-:S02]  /*0d90*/  LEA R18, R16, R2, 0x18 ;  /* 0x0000000210127211 */ /* 0x002fc400078ec0ff */
[----:B--2---:R-:W-:-:S09]  /*0da0*/  LOP3.LUT R13, R13, UR4, RZ, 0xc0, !PT ;  /* 0x000000040d0d7c12 */ /* 0x004fd2000f8ec0ff */
[----:B---3--:R-:W0:Y:S01]  /*0db0*/  @P0 ATOMS.ADD R3, [R18], R3 ;  /* 0x000000031203038c */ /* 0x008e220000000000 */
[----:B------:R-:W1:Y:S03]  /*0dc0*/  POPC R13, R13 ;  /* 0x0000000d000d7309 */ /* 0x000e660000000000 */
[----:B0-----:R-:W1:Y:S02]  /*0dd0*/  SHFL.IDX PT, R2, R3, R12, 0x1f ;  /* 0x00001f0c03027589 */ /* 0x001e6400000e0000 */
[----:B-1----:R-:W-:-:S04]  /*0de0*/  IADD3 R2, PT, PT, R2, R13, RZ ;  /* 0x0000000d02027210 */ /* 0x002fc80007ffe0ff */
[----:B------:R-:W-:-:S13]  /*0df0*/  ISETP.GT.U32.AND P0, PT, R2, 0x3ff, PT ;  /* 0x000003ff0200780c */ /* 0x000fda0003f04070 */
[----:B------:R-:W-:Y:S05]  /*0e00*/  @P0 BRA `(.L_x_14) ;  /* 0x0000000000340947 */ /* 0x000fea0003800000 */
[----:B------:R-:W-:Y:S01]  /*0e10*/  VIADD R13, R15, 0x1000 ;  /* 0x000010000f0d7836 */ /* 0x000fe20000000000 */
[----:B------:R-:W-:Y:S02]  /*0e20*/  LEA R3, R16, R15, 0x18 ;  /* 0x0000000f10037211 */ /* 0x000fe400078ec0ff */
[----:B------:R-:W-:Y:S02]  /*0e30*/  IADD3 R12, PT, PT, R0, 0x4, RZ ;  /* 0x00000004000c7810 */ /* 0x000fe40007ffe0ff */
[----:B------:R-:W-:Y:S01]  /*0e40*/  LEA R13, R16, R13, 0x18 ;  /* 0x0000000d100d7211 */ /* 0x000fe200078ec0ff */
[----:B------:R-:W-:-:S04]  /*0e50*/  IMAD R3, R2, 0x4, R3 ;  /* 0x0000000402037824 */ /* 0x000fc800078e0203 */
[----:B------:R-:W-:Y:S01]  /*0e60*/  IMAD R13, R2, 0x4, R13 ;  /* 0x00000004020d7824 */ /* 0x000fe200078e020d */
[----:B------:R0:W-:Y:S04]  /*0e70*/  STS [R3], R14 ;  /* 0x0000000e03007388 */ /* 0x0001e80000000800 */
[----:B------:R0:W-:Y:S01]  /*0e80*/  STS [R13], R12 ;  /* 0x0000000c0d007388 */ /* 0x0001e20000000800 */
[----:B------:R-:W-:Y:S05]  /*0e90*/  BRA `(.L_x_14) ;  /* 0x0000000000107947 */ /* 0x000fea0003800000 */
.L_x_13:
[C---:B------:R-:W-:Y:S02]  /*0ea0*/  ISETP.NE.AND P0, PT, R10.reuse, RZ, PT ;  /* 0x000000ff0a00720c */ /* 0x040fe40003f05270 */
[----:B------:R-:W-:-:S11]  /*0eb0*/  IADD3 R10, PT, PT, R10, 0x1, RZ ;  /* 0x000000010a0a7810 */ /* 0x000fd60007ffe0ff */
[----:B------:R-:W-:-:S04]  /*0ec0*/  @!P0 VIADD R14, R0, 0x3 ;  /* 0x00000003000e8836 */ /* 0x000fc80000000000 */
[----:B------:R-:W-:-:S07]  /*0ed0*/  IMAD.MOV.U32 R11, RZ, RZ, R14 ;  /* 0x000000ffff0b7224 */ /* 0x000fce00078e000e */
.L_x_14:
[----:B------:R-:W-:Y:S05]  /*0ee0*/  BSYNC.RECONVERGENT B1 ;  /* 0x0000000000017941 */ /* 0x000fea0003800200 */
.L_x_12:
[----:B------:R-:W-:Y:S01]  /*0ef0*/  VIADD R0, R0, 0x4 ;  /* 0x0000000400007836 */ /* 0x000fe20000000000 */
[----:B------:R-:W-:Y:S06]  /*0f00*/  @P1 BRA `(.L_x_15) ;  /* 0xfffffff400181947 */ /* 0x000fec000383ffff */
.L_x_2:
[----:B------:R-:W-:Y:S05]  /*0f10*/  BSYNC B0 ;  /* 0x0000000000007941 */ /* 0x000fea0003800000 */
.L_x_1:
[----:B------:R-:W-:-:S13]  /*0f20*/  ISETP.NE.AND P0, PT, R7, RZ, PT ;  /* 0x000000ff0700720c */ /* 0x000fda0003f05270 */
[----:B------:R-:W-:Y:S05]  /*0f30*/  @!P0 BRA `(.L_x_0) ;  /* 0x0000000000cc8947 */ /* 0x000fea0003800000 */
[----:B------:R-:W-:-:S07]  /*0f40*/  IMAD.MOV.U32 R8, RZ, RZ, RZ ;  /* 0x000000ffff087224 */ /* 0x000fce00078e00ff */
.L_x_19:
[----:B0-----:R-:W-:-:S04]  /*0f50*/  IADD3 R2, P0, PT, R0, UR10, RZ ;  /* 0x0000000a00027c10 */ /* 0x001fc8000ff1e0ff */
[----:B0-----:R-:W-:-:S05]  /*0f60*/  IADD3.X R3, PT, PT, RZ, UR11, RZ, P0, !PT ;  /* 0x0000000bff037c10 */ /* 0x001fca00087fe4ff */
        /* <DEDUP_REMOVED lines=19> */
[----:B------:R-:W-:Y:S01]  /*10a0*/  IMAD.MOV.U32 R11, RZ, RZ, -0x1 ;  /* 0xffffffffff0b7424 */ /* 0x000fe200078e00ff */
[----:B------:R-:W2:Y:S05]  /*10b0*/  S2R R13, SR_LTMASK ;  /* 0x00000000000d7919 */ /* 0x000eaa0000003900 */
[----:B------:R-:W3:Y:S01]  /*10c0*/  POPC R9, UR4 ;  /* 0x0000000400097d09 */ /* 0x000ee20008000000 */
[----:B0-----:R-:W-:-:S02]  /*10d0*/  ISETP.EQ.U32.AND P0, PT, R12, R3, PT ;  /* 0x000000030c00720c */ /* 0x001fc40003f02070 */
[----:B------:R-:W-:-:S04]  /*10e0*/  IADD3 R3, PT, PT, R14, 0x2000, RZ ;  /* 0x000020000e037810 */ /* 0x000fc80007ffe0ff */
[----:B-1----:R-:W-:Y:S02]  /*10f0*/  LEA R16, R15, R3, 0x18 ;  /* 0x000000030f107211 */ /* 0x002fe400078ec0ff */
[----:B--2---:R-:W-:-:S04]  /*1100*/  LOP3.LUT R13, R13, UR4, RZ, 0xc0, !PT ;  /* 0x000000040d0d7c12 */ /* 0x004fc8000f8ec0ff */
[----:B------:R-:W0:Y:S01]  /*1110*/  POPC R10, R13 ;  /* 0x0000000d000a7309 */ /* 0x000e220000000000 */
[----:B---3--:R-:W1:Y:S04]  /*1120*/  @P0 ATOMS.ADD R9, [R16], R9 ;  /* 0x000000091009038c */ /* 0x008e680000000000 */
[----:B-1----:R-:W0:Y:S02]  /*1130*/  SHFL.IDX PT, R3, R9, R12, 0x1f ;  /* 0x00001f0c09037589 */ /* 0x002e2400000e0000 */
[----:B0-----:R-:W-:Y:S02]  /*1140*/  IMAD.IADD R3, R3, 0x1, R10 ;  /* 0x0000000103037824 */ /* 0x001fe400078e020a */
[----:B------:R-:W-:-:S03]  /*1150*/  IMAD.MOV.U32 R10, RZ, RZ, RZ ;  /* 0x000000ffff0a7224 */ /* 0x000fc600078e00ff */
[----:B------:R-:W-:-:S13]  /*1160*/  ISETP.GT.U32.AND P0, PT, R3, 0x3ff, PT ;  /* 0x000003ff0300780c */ /* 0x000fda0003f04070 */
[----:B------:R-:W-:Y:S05]  /*1170*/  @P0 BRA `(.L_x_18) ;  /* 0x0000000000300947 */ /* 0x000fea0003800000 */
[----:B------:R-:W-:Y:S02]  /*1180*/  IADD3 R12, PT, PT, R14, 0x1000, RZ ;  /* 0x000010000e0c7810 */ /* 0x000fe40007ffe0ff */
[C---:B------:R-:W-:Y:S02]  /*1190*/  LEA R14, R15.reuse, R14, 0x18 ;  /* 0x0000000e0f0e7211 */ /* 0x040fe400078ec0ff */
[----:B------:R-:W-:Y:S01]  /*11a0*/  LEA R16, R15, R12, 0x18 ;  /* 0x0000000c0f107211 */ /* 0x000fe200078ec0ff */
[----:B------:R-:W-:Y:S02]  /*11b0*/  VIADD R12, R0, 0x1 ;  /* 0x00000001000c7836 */ /* 0x000fe40000000000 */
[C---:B------:R-:W-:Y:S02]  /*11c0*/  IMAD R9, R3.reuse, 0x4, R14 ;  /* 0x0000000403097824 */ /* 0x040fe400078e020e */
[----:B------:R-:W-:-:S03]  /*11d0*/  IMAD R3, R3, 0x4, R16 ;  /* 0x0000000403037824 */ /* 0x000fc600078e0210 */
[----:B------:R0:W-:Y:S04]  /*11e0*/  STS [R9], R2 ;  /* 0x0000000209007388 */ /* 0x0001e80000000800 */
[----:B------:R0:W-:Y:S01]  /*11f0*/  STS [R3], R12 ;  /* 0x0000000c03007388 */ /* 0x0001e20000000800 */
[----:B------:R-:W-:Y:S05]  /*1200*/  BRA `(.L_x_18) ;  /* 0x00000000000c7947 */ /* 0x000fea0003800000 */
.L_x_17:
[C---:B------:R-:W-:Y:S02]  /*1210*/  ISETP.NE.AND P0, PT, R10.reuse, RZ, PT ;  /* 0x000000ff0a00720c */ /* 0x040fe40003f05270 */
[----:B------:R-:W-:Y:S02]  /*1220*/  IADD3 R10, PT, PT, R10, 0x1, RZ ;  /* 0x000000010a0a7810 */ /* 0x000fe40007ffe0ff */
[----:B------:R-:W-:-:S09]  /*1230*/  SEL R11, R0, R11, !P0 ;  /* 0x0000000b000b7207 */ /* 0x000fd20004000000 */
.L_x_18:
[----:B------:R-:W-:Y:S05]  /*1240*/  BSYNC.RECONVERGENT B0 ;  /* 0x0000000000007941 */ /* 0x000fea0003800200 */
.L_x_16:
[----:B------:R-:W-:Y:S01]  /*1250*/  VIADD R0, R0, 0x1 ;  /* 0x0000000100007836 */ /* 0x000fe20000000000 */
[----:B------:R-:W-:Y:S06]  /*1260*/  @P1 BRA `(.L_x_19) ;  /* 0xfffffffc00381947 */ /* 0x000fec000383ffff */
.L_x_0:
[----:B------:R-:W-:Y:S05]  /*1270*/  WARPSYNC.ALL ;  /* 0x0000000000007948 */ /* 0x000fea0003800000 */
[----:B------:R-:W1:Y:S08]  /*1280*/  S2UR UR5, SR_CgaCtaId ;  /* 0x00000000000579c3 */ /* 0x000e700000008800 */
[----:B------:R-:W-:Y:S06]  /*1290*/  BAR.SYNC.DEFER_BLOCKING 0x0 ;  /* 0x0000000000007b1d */ /* 0x000fec0000010000 */
[----:B------:R-:W-:-:S02]  /*12a0*/  UMOV UR4, 0x400 ;  /* 0x0000040000047882 */ /* 0x000fc40000000000 */
[----:B-1----:R-:W-:-:S09]  /*12b0*/  ULEA UR6, UR5, UR4, 0x18 ;  /* 0x0000000405067291 */ /* 0x002fd2000f8ec0ff */
[----:B0-----:R-:W0:Y:S02]  /*12c0*/  LDS R3, [UR6+0x2000] ;  /* 0x00200006ff037984 */ /* 0x001e240008000800 */
[----:B0-----:R-:W-:-:S13]  /*12d0*/  ISETP.GE.U32.AND P0, PT, R6, R3, PT ;  /* 0x000000030600720c */ /* 0x001fda0003f06070 */
[----:B------:R-:W-:Y:S05]  /*12e0*/  @P0 EXIT ;  /* 0x000000000000094d */ /* 0x000fea0003800000 */
[----:B------:R-:W-:Y:S01]  /*12f0*/  UIADD3 UR4, UPT, UPT, UR4, 0x1000, URZ ;  /* 0x0000100004047890 */ /* 0x000fe2000fffe0ff */
[C---:B------:R-:W-:Y:S01]  /*1300*/  LEA R8, R6.reuse, UR6, 0x2 ;  /* 0x0000000606087c11 */ /* 0x040fe2000f8e10ff */
[----:B------:R-:W-:Y:S01]  /*1310*/  STL.U16 [R1+0xc0], RZ ;  /* 0x0000c0ff01007387 */ /* 0x000fe20000100400 */
[----:B------:R-:W0:Y:S01]  /*1320*/  LDCU.64 UR6, c[0x0][0x380] ;  /* 0x00007000ff0677ac */ /* 0x000e220008000a00 */
[----:B------:R-:W-:Y:S01]  /*1330*/  BSSY.RECONVERGENT B0, `(.L_x_20) ;  /* 0x00002c5000007945 */ /* 0x000fe20003800200 */
[----:B------:R-:W-:Y:S01]  /*1340*/  PRMT R7, RZ, 0x7610, R7 ;  /* 0x00007610ff077816 */ /* 0x000fe20000000007 */
[----:B------:R-:W-:Y:S01]  /*1350*/  ULEA UR4, UR5, UR4, 0x18 ;  /* 0x0000000405047291 */ /* 0x000fe2000f8ec0ff */
[----:B------:R-:W-:Y:S01]  /*1360*/  LDS R8, [R8] ;  /* 0x0000000008087984 */ /* 0x000fe20000000800 */
[----:B------:R-:W1:Y:S04]  /*1370*/  LDCU.64 UR8, c[0x0][0x380] ;  /* 0x00007000ff0877ac */ /* 0x000e680008000a00 */
[----:B------:R-:W-:-:S06]  /*1380*/  LEA R9, R6, UR4, 0x2 ;  /* 0x0000000406097c11 */ /* 0x000fcc000f8e10ff */
[----:B------:R-:W2:Y:S02]  /*1390*/  LDS R9, [R9] ;  /* 0x0000000009097984 */ /* 0x000ea40000000800 */
[----:B--2---:R-:W-:-:S13]  /*13a0*/  ISETP.GE.U32.AND P0, PT, R8, R9, PT ;  /* 0x000000090800720c */ /* 0x004fda0003f06070 */
[----:B01----:R-:W-:Y:S05]  /*13b0*/  @P0 BRA `(.L_x_21) ;  /* 0x0000002800f00947 */ /* 0x003fea0003800000 */
[----:B------:R-:W0:Y:S01]  /*13c0*/  LDCU UR4, c[0x3][0xc8] ;  /* 0x00c01900ff0477ac */ /* 0x000e220008000800 */
[----:B------:R-:W-:Y:S01]  /*13d0*/  PRMT R7, RZ, 0x7610, R7 ;  /* 0x00007610ff077816 */ /* 0x000fe20000000007 */
[----:B0-----:R-:W-:-:S09]  /*13e0*/  UISETP.NE.AND UP0, UPT, UR4, URZ, UPT ;  /* 0x000000ff0400728c */ /* 0x001fd2000bf05270 */
[----:B------:R-:W-:Y:S05]  /*13f0*/  BRA.U !UP0, `(.L_x_22) ;  /* 0x0000001508b47547 */ /* 0x000fea000b800000 */
[----:B------:R-:W-:-:S07]  /*1400*/  IMAD.MOV.U32 R0, RZ, RZ, R8 ;  /* 0x000000ffff007224 */ /* 0x000fce00078e0008 */
.L_x_66:
[----:B------:R-:W-:Y:S01]  /*1410*/  BSSY.RELIABLE B1, `(.L_x_23) ;  /* 0x0000013000017945 */ /* 0x000fe20003800100 */
[----:B------:R-:W-:Y:S01]  /*1420*/  IMAD.MOV.U32 R11, RZ, RZ, RZ ;  /* 0x000000ffff0b7224 */ /* 0x000fe200078e00ff */
[----:B------:R-:W-:-:S07]  /*1430*/  MOV R10, R0 ;  /* 0x00000000000a7202 */ /* 0x000fce0000000f00 */
.L_x_25:
[----:B------:R-:W-:-:S05]  /*1440*/  IADD3 R2, P0, PT, R10, UR6, RZ ;  /* 0x000000060a027c10 */ /* 0x000fca000ff1e0ff */
[----:B------:R-:W-:-:S05]  /*1450*/  IMAD.X R3, RZ, RZ, UR7, P0 ;  /* 0x00000007ff037e24 */ /* 0x000fca00080e06ff */
[----:B------:R-:W2:Y:S01]  /*1460*/  LDG.E.U8 R15, desc[UR36][R2.64] ;  /* 0x00000024020f7981 */ /* 0x000ea2000c1e1100 */
[----:B------:R-:W-:-:S05]  /*1470*/  IMAD.MOV.U32 R16, RZ, RZ, 0x1 ;  /* 0x00000001ff107424 */ /* 0x000fca00078e00ff */
[CC--:B--2---:R-:W-:Y:S02]  /*1480*/  SHF.L.U32 R12, R16.reuse, R15.reuse, RZ ;  /* 0x0000000f100c7219 */ /* 0x0c4fe400000006ff */
[----:B------:R-:W-:Y:S02]  /*1490*/  SHF.L.U64.HI R13, R16, R15, RZ ;  /* 0x0000000f100d7219 */ /* 0x000fe400000102ff */
[----:B------:R-:W-:-:S04]  /*14a0*/  LOP3.LUT P0, RZ, R12, 0x2600, RZ, 0xc0, !PT ;  /* 0x000026000cff7812 */ /* 0x000fc8000780c0ff */
[----:B------:R-:W-:-:S04]  /*14b0*/  LOP3.LUT P0, RZ, R13, 0x1, RZ, 0xc0, P0 ;  /* 0x000000010dff7812 */ /* 0x000fc8000000c0ff */
[----:B------:R-:W-:-:S13]  /*14c0*/  ISETP.GT.U32.OR P0, PT, R15, 0x20, !P0 ;  /* 0x000000200f00780c */ /* 0x000fda0004704470 */
[----:B------:R-:W-:Y:S05]  /*14d0*/  @P0 BRA `(.L_x_24) ;  /* 0x0000000000180947 */ /* 0x000fea0003800000 */
[----:B------:R-:W-:Y:S01]  /*14e0*/  VIADD R10, R10, 0x1 ;  /* 0x000000010a0a7836 */ /* 0x000fe20000000000 */
[----:B------:R-:W-:-:S04]  /*14f0*/  IADD3 R11, PT, PT, R11, 0x1, RZ ;  /* 0x000000010b0b7810 */ /* 0x000fc80007ffe0ff */
[----:B------:R-:W-:-:S13]  /*1500*/  ISETP.GE.U32.AND P0, PT, R10, R9, PT ;  /* 0x000000090a00720c */ /* 0x000fda0003f06070 */
[----:B------:R-:W-:Y:S05]  /*1510*/  @P0 BREAK.RELIABLE B1 ;  /* 0x0000000000010942 */ /* 0x000fea0003800100 */
[----:B------:R-:W-:Y:S05]  /*1520*/  @!P0 BRA `(.L_x_25) ;  /* 0xfffffffc00c48947 */ /* 0x000fea000383ffff */
[----:B------:R-:W-:Y:S05]  /*1530*/  BRA `(.L_x_21) ;  /* 0x0000002800907947 */ /* 0x000fea0003800000 */
.L_x_24:
[----:B------:R-:W-:Y:S05]  /*1540*/  BSYNC.RELIABLE B1 ;  /* 0x0000000000017941 */ /* 0x000fea0003800100 */
.L_x_23:
[----:B------:R-:W-:Y:S01]  /*1550*/  LOP3.LUT R12, R7, 0xff, RZ, 0xc0, !PT ;  /* 0x000000ff070c7812 */ /* 0x000fe200078ec0ff */
[----:B------:R-:W-:Y:S01]  /*1560*/  IMAD.IADD R14, R10, 0x1, -R8 ;  /* 0x000000010a0e7824 */ /* 0x000fe200078e0a08 */
[----:B------:R-:W-:Y:S01]  /*1570*/  ISETP.NE.AND P0, PT, R15, 0x22, PT ;  /* 0x000000220f00780c */ /* 0x000fe20003f05270 */
[----:B------:R-:W-:Y:S02]  /*1580*/  BSSY.RECONVERGENT B1, `(.L_x_26) ;  /* 0x000014b000017945 */ /* 0x000fe40003800200 */
[----:B------:R-:W-:-:S05]  /*1590*/  IMAD R7, R12, 0xc, R1 ;  /* 0x0000000c0c077824 */ /* 0x000fca00078e0201 */
[----:B------:R0:W-:Y:S05]  /*15a0*/  STL.U16 [R7+0x8], R14 ;  /* 0x0000080e07007387 */ /* 0x0001ea0000100400 */
[----:B------:R-:W-:Y:S05]  /*15b0*/  @!P0 BRA `(.L_x_27) ;  /* 0x0000001000b48947 */ /* 0x000fea0003800000 */
[----:B------:R-:W-:-:S13]  /*15c0*/  ISETP.NE.AND P0, PT, R15, 0x29, PT ;  /* 0x000000290f00780c */ /* 0x000fda0003f05270 */
[----:B------:R-:W-:Y:S05]  /*15d0*/  @!P0 BRA `(.L_x_28) ;  /* 0x00000010008c8947 */ /* 0x000fea0003800000 */
[----:B------:R-:W-:-:S13]  /*15e0*/  ISETP.NE.AND P0, PT, R15, 0x28, PT ;  /* 0x000000280f00780c */ /* 0x000fda0003f05270 */
[----:B------:R-:W-:Y:S05]  /*15f0*/  @P0 BRA `(.L_x_29) ;  /* 0x0000000000200947 */ /* 0x000fea0003800000 */
[----:B------:R-:W-:Y:S01]  /*1600*/  IMAD.MOV.U32 R3, RZ, RZ, 0x1 ;  /* 0x00000001ff037424 */ /* 0x000fe200078e00ff */
[----:B------:R3:W-:Y:S04]  /*1610*/  STL [R7], RZ ;  /* 0x000000ff07007387 */ /* 0x0007e80000100800 */
[----:B------:R3:W-:Y:S04]  /*1620*/  STL.U16 [R7+0xa], R3 ;  /* 0x00000a0307007387 */ /* 0x0007e80000100400 */
[----:B------:R-:W2:Y:S01]  /*1630*/  LDL.U8 R2, [R1+0xc1] ;  /* 0x0000c10001027983 */ /* 0x000ea20000100000 */
[----:B------:R-:W-:Y:S01]  /*1640*/  IADD3 R0, PT, PT, R10, 0x1, RZ ;  /* 0x000000010a007810 */ /* 0x000fe20007ffe0ff */
[----:B--2---:R-:W-:-:S05]  /*1650*/  VIADD R2, R2, 0x1 ;  /* 0x0000000102027836 */ /* 0x004fca0000000000 */
[----:B------:R3:W-:Y:S01]  /*1660*/  STL.U8 [R1+0xc1], R2 ;  /* 0x0000c10201007387 */ /* 0x0007e20000100000 */
[----:B------:R-:W-:Y:S05]  /*1670*/  BRA `(.L_x_30) ;  /* 0x0000001000ec7947 */ /* 0x000fea0003800000 */
.L_x_29:
[C---:B------:R-:W-:Y:S02]  /*1680*/  VIADD R12, R15.reuse, 0xffffffd0 ;  /* 0xffffffd00f0c7836 */ /* 0x040fe40000000000 */
[----:B------:R-:W-:-:S03]  /*1690*/  VIADD R13, R15, 0xffffffd3 ;  /* 0xffffffd30f0d7836 */ /* 0x000fc60000000000 */
[----:B------:R-:W-:Y:S02]  /*16a0*/  LOP3.LUT R12, R12, 0xff, RZ, 0xc0, !PT ;  /* 0x000000ff0c0c7812 */ /* 0x000fe400078ec0ff */
[----:B------:R-:W-:Y:S02]  /*16b0*/  LOP3.LUT R13, R13, 0xff, RZ, 0xc0, !PT ;  /* 0x000000ff0d0d7812 */ /* 0x000fe400078ec0ff */
[----:B------:R-:W-:Y:S02]  /*16c0*/  ISETP.GT.U32.AND P1, PT, R12, 0x9, PT ;  /* 0x000000090c00780c */ /* 0x000fe40003f24070 */
[----:B------:R-:W-:-:S13]  /*16d0*/  ISETP.GT.U32.AND P0, PT, R13, 0x1, PT ;  /* 0x000000010d00780c */ /* 0x000fda0003f04070 */
[----:B------:R-:W-:Y:S05]  /*16e0*/  @P0 BRA P1, `(.L_x_31) ;  /* 0x0000000000f00947 */ /* 0x000fea0000800000 */
[----:B------:R-:W-:Y:S01]  /*16f0*/  ISETP.NE.AND P0, PT, R15, 0x2d, PT ;  /* 0x0000002d0f00780c */ /* 0x000fe20003f05270 */
[----:B------:R-:W-:Y:S01]  /*1700*/  IMAD.MOV.U32 R2, RZ, RZ, 0x3 ;  /* 0x00000003ff027424 */ /* 0x000fe200078e00ff */
[----:B------:R-:W-:Y:S01]  /*1710*/  IADD3 R0, PT, PT, R10, 0x1, RZ ;  /* 0x000000010a007810 */ /* 0x000fe20007ffe0ff */
[----:B------:R-:W-:Y:S03]  /*1720*/  BSSY.RECONVERGENT B2, `(.L_x_32) ;  /* 0x0000014000027945 */ /* 0x000fe60003800200 */
[----:B------:R1:W-:Y:S07]  /*1730*/  STL [R7], R2 ;  /* 0x0000000207007387 */ /* 0x0003ee0000100800 */
[----:B------:R-:W-:-:S04]  /*1740*/  @P0 IMAD.MOV R0, RZ, RZ, R10 ;  /* 0x000000ffff000224 */ /* 0x000fc800078e020a */
[----:B------:R-:W-:Y:S01]  /*1750*/  IMAD.MOV.U32 R11, RZ, RZ, R0 ;  /* 0x000000ffff0b7224 */ /* 0x000fe200078e0000 */
[----:B------:R-:W-:-:S13]  /*1760*/  ISETP.GE.U32.AND P0, PT, R0, R9, PT ;  /* 0x000000090000720c */ /* 0x000fda0003f06070 */
[----:B-1----:R-:W-:Y:S05]  /*1770*/  @P0 BRA `(.L_x_33) ;  /* 0x0000000000380947 */ /* 0x002fea0003800000 */
[----:B------:R-:W-:-:S07]  /*1780*/  IMAD.MOV.U32 R0, RZ, RZ, R11 ;  /* 0x000000ffff007224 */ /* 0x000fce00078e000b */
.L_x_34:
[----:B------:R-:W1:Y:S02]  /*1790*/  LDCU.64 UR4, c[0x0][0x380] ;  /* 0x00007000ff0477ac */ /* 0x000e640008000a00 */
[----:B-1----:R-:W-:-:S04]  /*17a0*/  IADD3 R2, P0, PT, R0, UR4, RZ ;  /* 0x0000000400027c10 */ /* 0x002fc8000ff1e0ff */
[----:B------:R-:W-:-:S05]  /*17b0*/  IADD3.X R3, PT, PT, RZ, UR5, RZ, P0, !PT ;  /* 0x00000005ff037c10 */ /* 0x000fca00087fe4ff */
[----:B------:R-:W2:Y:S02]  /*17c0*/  LDG.E.U8 R2, desc[UR36][R2.64] ;  /* 0x0000002402027981 */ /* 0x000ea4000c1e1100 */
[C---:B--2---:R-:W-:Y:S01]  /*17d0*/  VIADD R12, R2.reuse, 0xffffffd0 ;  /* 0xffffffd0020c7836 */ /* 0x044fe20000000000 */
[----:B------:R-:W-:-:S04]  /*17e0*/  ISETP.NE.AND P0, PT, R2, 0x2e, PT ;  /* 0x0000002e0200780c */ /* 0x000fc80003f05270 */
[----:B------:R-:W-:-:S04]  /*17f0*/  LOP3.LUT R12, R12, 0xff, RZ, 0xc0, !PT ;  /* 0x000000ff0c0c7812 */ /* 0x000fc800078ec0ff */
[----:B------:R-:W-:-:S13]  /*1800*/  ISETP.GT.U32.AND P1, PT, R12, 0x9, PT ;  /* 0x000000090c00780c */ /* 0x000fda0003f24070 */
[----:B------:R-:W-:Y:S05]  /*1810*/  @P0 BRA P1, `(.L_x_33) ;  /* 0x0000000000100947 */ /* 0x000fea0000800000 */
[----:B------:R-:W-:-:S05]  /*1820*/  VIADD R0, R0, 0x1 ;  /* 0x0000000100007836 */ /* 0x000fca0000000000 */
[----:B------:R-:W-:-:S13]  /*1830*/  ISETP.GE.U32.AND P0, PT, R0, R9, PT ;  /* 0x000000090000720c */ /* 0x000fda0003f06070 */
[----:B------:R-:W-:Y:S05]  /*1840*/  @!P0 BRA `(.L_x_34) ;  /* 0xfffffffc00d08947 */ /* 0x000fea000383ffff */
[----:B------:R-:W-:-:S07]  /*1850*/  IMAD.MOV.U32 R0, RZ, RZ, R9 ;  /* 0x000000ffff007224 */ /* 0x000fce00078e0009 */
.L_x_33:
[----:B------:R-:W-:Y:S05]  /*1860*/  BSYNC.RECONVERGENT B2 ;  /* 0x0000000000027941 */ /* 0x000fea0003800200 */
.L_x_32:
[----:B------:R-:W-:Y:S01]  /*1870*/  ISETP.GE.U32.AND P0, PT, R11, R0, PT ;  /* 0x000000000b00720c */ /* 0x000fe20003f06070 */
[----:B------:R-:W-:Y:S01]  /*1880*/  BSSY.RECONVERGENT B2, `(.L_x_35) ;  /* 0x000001c000027945 */ /* 0x000fe20003800200 */
[----:B------:R-:W-:-:S11]  /*1890*/  HFMA2 R12, -RZ, RZ, 0, 0 ;  /* 0x00000000ff0c7431 */ /* 0x000fd600000001ff */
[----:B------:R-:W-:Y:S05]  /*18a0*/  @P0 BRA `(.L_x_36) ;  /* 0x0000000000640947 */ /* 0x000fea0003800000 */
[----:B0-----:R-:W-:Y:S01]  /*18b0*/  PRMT R14, RZ, 0x7610, R14 ;  /* 0x00007610ff0e7816 */ /* 0x001fe2000000000e */
[----:B------:R-:W-:Y:S02]  /*18c0*/  IMAD.MOV.U32 R12, RZ, RZ, RZ ;  /* 0x000000ffff0c7224 */ /* 0x000fe400078e00ff */
[----:B------:R-:W-:-:S07]  /*18d0*/  IMAD.MOV.U32 R13, RZ, RZ, 0x3dcccccd ;  /* 0x3dcccccdff0d7424 */ /* 0x000fce00078e00ff */
.L_x_39:
[----:B------:R-:W0:Y:S02]  /*18e0*/  LDCU.64 UR4, c[0x0][0x380] ;  /* 0x00007000ff0477ac */ /* 0x000e240008000a00 */
[----:B0-----:R-:W-:-:S05]  /*18f0*/  IADD3 R2, P0, PT, R11, UR4, RZ ;  /* 0x000000040b027c10 */ /* 0x001fca000ff1e0ff */
[----:B------:R-:W-:-:S05]  /*1900*/  IMAD.X R3, RZ, RZ, UR5, P0 ;  /* 0x00000005ff037e24 */ /* 0x000fca00080e06ff */
[----:B------:R-:W2:Y:S01]  /*1910*/  LDG.E.U8 R2, desc[UR36][R2.64] ;  /* 0x0000002402027981 */ /* 0x000ea2000c1e1100 */
[----:B------:R-:W-:Y:S01]  /*1920*/  IMAD.MOV.U32 R17, RZ, RZ, 0x1 ;  /* 0x00000001ff117424 */ /* 0x000fe200078e00ff */
[----:B------:R-:W-:Y:S01]  /*1930*/  IADD3 R11, PT, PT, R11, 0x1, RZ ;  /* 0x000000010b0b7810 */ /* 0x000fe20007ffe0ff */
[----:B------:R-:W-:Y:S01]  /*1940*/  BSSY.RECONVERGENT B3, `(.L_x_37) ;  /* 0x000000e000037945 */ /* 0x000fe20003800200 */
[----:B------:R-:W-:Y:S02]  /*1950*/  PRMT R16, R14, 0x7610, R16 ;  /* 0x000076100e107816 */ /* 0x000fe40000000010 */
[----:B------:R-:W-:Y:S02]  /*1960*/  ISETP.GE.U32.AND P1, PT, R11, R0, PT ;  /* 0x000000000b00720c */ /* 0x000fe40003f26070 */
[----:B------:R-:W-:Y:S02]  /*1970*/  PRMT R14, R17, 0x7610, R14 ;  /* 0x00007610110e7816 */ /* 0x000fe4000000000e */
[----:B--2---:R-:W-:-:S13]  /*1980*/  ISETP.NE.AND P0, PT, R2, 0x2e, PT ;  /* 0x0000002e0200780c */ /* 0x004fda0003f05270 */
[----:B------:R-:W-:Y:S05]  /*1990*/  @!P0 BRA `(.L_x_38) ;  /* 0x0000000000208947 */ /* 0x000fea0003800000 */
[----:B------:R-:W-:Y:S02]  /*19a0*/  PRMT R2, R2, 0x8880, RZ ;  /* 0x0000888002027816 */ /* 0x000fe400000000ff */
[----:B------:R-:W-:-:S03]  /*19b0*/  LOP3.LUT P0, RZ, R16, 0xff, RZ, 0xc0, !PT ;  /* 0x000000ff10ff7812 */ /* 0x000fc6000780c0ff */
[----:B------:R-:W-:-:S05]  /*19c0*/  VIADD R2, R2, 0xffffffd0 ;  /* 0xffffffd002027836 */ /* 0x000fca0000000000 */
[----:B------:R-:W-:-:S05]  /*19d0*/  I2FP.F32.S32 R3, R2 ;  /* 0x0000000200037245 */ /* 0x000fca0000201400 */
[C---:B------:R-:W-:Y:S01]  /*19e0*/  @P0 FFMA R12, R13.reuse, R3, R12 ;  /* 0x000000030d0c0223 */ /* 0x040fe2000000000c */
[----:B------:R-:W-:Y:S01]  /*19f0*/  @!P0 PRMT R14, RZ, 0x7610, R14 ;  /* 0x00007610ff0e8816 */ /* 0x000fe2000000000e */
[----:B------:R-:W-:Y:S02]  /*1a00*/  @P0 FMUL R13, R13, 0.10000000149011611938 ;  /* 0x3dcccccd0d0d0820 */ /* 0x000fe40000400000 */
[----:B------:R-:W-:-:S07]  /*1a10*/  @!P0 FFMA R12, R12, 10, R3 ;  /* 0x412000000c0c8823 */ /* 0x000fce0000000003 */
.L_x_38:
[----:B------:R-:W-:Y:S05]  /*1a20*/  BSYNC.RECONVERGENT B3 ;  /* 0x0000000000037941 */ /* 0x000fea0003800200 */
.L_x_37:
[----:B------:R-:W-:Y:S05]  /*1a30*/  @!P1 BRA `(.L_x_39) ;  /* 0xfffffffc00a89947 */ /* 0x000fea000383ffff */
.L_x_36:
[----:B------:R-:W-:Y:S05]  /*1a40*/  BSYNC.RECONVERGENT B2 ;  /* 0x0000000000027941 */ /* 0x000fea0003800200 */
.L_x_35:
[----:B------:R-:W-:Y:S01]  /*1a50*/  ISETP.NE.AND P0, PT, R15, 0x2d, PT ;  /* 0x0000002d0f00780c */ /* 0x000fe20003f05270 */
[----:B------:R-:W-:-:S03]  /*1a60*/  IMAD.IADD R2, R0, 0x1, -R10 ;  /* 0x0000000100027824 */ /* 0x000fc600078e0a0a */
[----:B------:R-:W-:Y:S02]  /*1a70*/  FSEL R12, -R12, R12, !P0 ;  /* 0x0000000c0c0c7208 */ /* 0x000fe40004000100 */
[----:B------:R4:W-:Y:S04]  /*1a80*/  STL.U16 [R7+0xa], R2 ;  /* 0x00000a0207007387 */ /* 0x0009e80000100400 */
[----:B------:R4:W-:Y:S01]  /*1a90*/  STL [R7+0x4], R12 ;  /* 0x0000040c07007387 */ /* 0x0009e20000100800 */
[----:B------:R-:W-:Y:S05]  /*1aa0*/  BRA `(.L_x_30) ;  /* 0x0000000c00e07947 */ /* 0x000fea0003800000 */
.L_x_31:
[----:B------:R-:W-:Y:S01]  /*1ab0*/  MOV R12, 0x2 ;  /* 0x00000002000c7802 */ /* 0x000fe20000000f00 */
[----:B------:R-:W-:Y:S01]  /*1ac0*/  BSSY.RECONVERGENT B2, `(.L_x_40) ;  /* 0x000001b000027945 */ /* 0x000fe20003800200 */
[----:B------:R-:W-:Y:S01]  /*1ad0*/  ISETP.GE.U32.AND P0, PT, R10, R9, PT ;  /* 0x000000090a00720c */ /* 0x000fe20003f06070 */
[----:B------:R-:W-:Y:S02]  /*1ae0*/  IMAD.MOV.U32 R13, RZ, RZ, R10 ;  /* 0x000000ffff0d7224 */ /* 0x000fe400078e000a */
[----:B------:R1:W-:Y:S10]  /*1af0*/  STL [R7], R12 ;  /* 0x0000000c07007387 */ /* 0x0003f40000100800 */
[----:B-1----:R-:W-:Y:S05]  /*1b00*/  @P0 BRA `(.L_x_41) ;  /* 0x0000000000580947 */ /* 0x002fea0003800000 */
[----:B0-----:R-:W-:-:S07]  /*1b10*/  IMAD.MOV.U32 R14, RZ, RZ, R10 ;  /* 0x000000ffff0e7224 */ /* 0x001fce00078e000a */
.L_x_44:
[----:B------:R-:W0:Y:S02]  /*1b20*/  LDCU.64 UR4, c[0x0][0x380] ;  /* 0x00007000ff0477ac */ /* 0x000e240008000a00 */
[----:B0-----:R-:W-:-:S05]  /*1b30*/  IADD3 R12, P0, PT, R14, UR4, RZ ;  /* 0x000000040e0c7c10 */ /* 0x001fca000ff1e0ff */
[----:B------:R-:W-:-:S05]  /*1b40*/  IMAD.X R13, RZ, RZ, UR5, P0 ;  /* 0x00000005ff0d7e24 */ /* 0x000fca00080e06ff */
[----:B------:R-:W2:Y:S01]  /*1b50*/  LDG.E.U8 R12, desc[UR36][R12.64] ;  /* 0x000000240c0c7981 */ /* 0x000ea2000c1e1100 */
[----:B------:R-:W-:Y:S01]  /*1b60*/  BSSY.RELIABLE B3, `(.L_x_42) ;  /* 0x000000c000037945 */ /* 0x000fe20003800100 */
[----:B--2---:R-:W-:-:S04]  /*1b70*/  ISETP.GT.U32.AND P0, PT, R12, 0x29, PT ;  /* 0x000000290c00780c */ /* 0x004fc80003f04070 */
[----:B------:R-:W-:-:S13]  /*1b80*/  ISETP.GT.U32.AND.EX P0, PT, RZ, RZ, PT, P0 ;  /* 0x000000ffff00720c */ /* 0x000fda0003f04100 */
[----:B------:R-:W-:Y:S05]  /*1b90*/  @P0 BRA `(.L_x_43) ;  /* 0x0000000000200947 */ /* 0x000fea0003800000 */
[----:B------:R-:W-:-:S05]  /*1ba0*/  HFMA2 R13, -RZ, RZ, 0, 5.9604644775390625e-08 ;  /* 0x00000001ff0d7431 */ /* 0x000fca00000001ff */
[CC--:B------:R-:W-:Y:S02]  /*1bb0*/  SHF.L.U32 R15, R13.reuse, R12.reuse, RZ ;  /* 0x0000000c0d0f7219 */ /* 0x0c0fe400000006ff */
[----:B------:R-:W-:Y:S01]  /*1bc0*/  SHF.L.U64.HI R12, R13, R12, RZ ;  /* 0x0000000c0d0c7219 */ /* 0x000fe200000102ff */
[----:B------:R-:W-:Y:S01]  /*1bd0*/  IMAD.MOV.U32 R13, RZ, RZ, R14 ;  /* 0x000000ffff0d7224 */ /* 0x000fe200078e000e */
[----:B------:R-:W-:-:S04]  /*1be0*/  LOP3.LUT P0, RZ, R15, 0x2600, RZ, 0xc0, !PT ;  /* 0x000026000fff7812 */ /* 0x000fc8000780c0ff */
[----:B------:R-:W-:-:S13]  /*1bf0*/  LOP3.LUT P0, RZ, R12, 0x301, RZ, 0xc0, P0 ;  /* 0x000003010cff7812 */ /* 0x000fda000000c0ff */
[----:B------:R-:W-:Y:S05]  /*1c00*/  @P0 BREAK.RELIABLE B3 ;  /* 0x0000000000030942 */ /* 0x000fea0003800100 */
[----:B------:R-:W-:Y:S05]  /*1c10*/  @P0 BRA `(.L_x_41) ;  /* 0x0000000000140947 */ /* 0x000fea0003800000 */
.L_x_43:
[----:B------:R-:W-:Y:S05]  /*1c20*/  BSYNC.RELIABLE B3 ;  /* 0x0000000000037941 */ /* 0x000fea0003800100 */
.L_x_42:
[----:B------:R-:W-:-:S05]  /*1c30*/  VIADD R14, R14, 0x1 ;  /* 0x000000010e0e7836 */ /* 0x000fca0000000000 */
[----:B------:R-:W-:-:S13]  /*1c40*/  ISETP.GE.U32.AND P0, PT, R14, R9, PT ;  /* 0x000000090e00720c */ /* 0x000fda0003f06070 */
[----:B------:R-:W-:Y:S05]  /*1c50*/  @!P0 BRA `(.L_x_44) ;  /* 0xfffffffc00b08947 */ /* 0x000fea000383ffff */
[----:B------:R-:W-:-:S07]  /*1c60*/  IMAD.MOV.U32 R13, RZ, RZ, R9 ;  /* 0x000000ffff0d7224 */ /* 0x000fce00078e0009 */
.L_x_41:
[----:B------:R-:W-:Y:S05]  /*1c70*/  BSYNC.RECONVERGENT B2 ;  /* 0x0000000000027941 */ /* 0x000fea0003800200 */
.L_x_40:
[----:B------:R-:W-:Y:S01]  /*1c80*/  IADD3 R12, PT, PT, R13, -R10, RZ ;  /* 0x8000000a0d0c7210 */ /* 0x000fe20007ffe0ff */
[----:B------:R-:W-:Y:S01]  /*1c90*/  BSSY.RECONVERGENT B2, `(.L_x_45) ;  /* 0x0000090000027945 */ /* 0x000fe20003800200 */
[----:B------:R-:W-:Y:S02]  /*1ca0*/  IMAD.MOV.U32 R16, RZ, RZ, 0x9505 ;  /* 0x00009505ff107424 */ /* 0x000fe400078e00ff */
[----:B------:R-:W-:-:S13]  /*1cb0*/  ISETP.NE.AND P0, PT, R12, RZ, PT ;  /* 0x000000ff0c00720c */ /* 0x000fda0003f05270 */
[----:B------:R-:W-:Y:S05]  /*1cc0*/  @!P0 BRA `(.L_x_46) ;  /* 0x0000000800308947 */ /* 0x000fea0003800000 */
[----:B------:R-:W-:Y:S01]  /*1cd0*/  IADD3 R11, PT, PT, -R13, R0, R11 ;  /* 0x000000000d0b7210 */ /* 0x000fe20007ffe10b */
[----:B------:R-:W-:Y:S01]  /*1ce0*/  BSSY.RECONVERGENT B3, `(.L_x_47) ;  /* 0x000003f000037945 */ /* 0x000fe20003800200 */
[----:B------:R-:W-:Y:S01]  /*1cf0*/  LOP3.LUT R16, R12, 0xf, RZ, 0xc0, !PT ;  /* 0x0000000f0c107812 */ /* 0x000fe200078ec0ff */
[----:B------:R-:W-:Y:S01]  /*1d00*/  IMAD.MOV.U32 R15, RZ, RZ, RZ ;  /* 0x000000ffff0f7224 */ /* 0x000fe200078e00ff */
[----:B------:R-:W-:Y:S01]  /*1d10*/  ISETP.GT.U32.AND P0, PT, R11, -0x10, PT ;  /* 0xfffffff00b00780c */ /* 0x000fe20003f04070 */
[----:B0-----:R-:W-:Y:S01]  /*1d20*/  IMAD.MOV.U32 R14, RZ, RZ, 0x1505 ;  /* 0x00001505ff0e7424 */ /* 0x001fe200078e00ff */
[----:B------:R-:W-:-:S11]  /*1d30*/  ISETP.NE.AND P1, PT, R16, RZ, PT ;  /* 0x000000ff1000720c */ /* 0x000fd60003f25270 */
[----:B------:R-:W-:Y:S05]  /*1d40*/  @P0 BRA `(.L_x_48) ;  /* 0x0000000000e00947 */ /* 0x000fea0003800000 */
[----:B------:R-:W-:Y:S01]  /*1d50*/  LOP3.LUT R15, R12, 0xfffffff0, RZ, 0xc0, !PT ;  /* 0xfffffff00c0f7812 */ /* 0x000fe200078ec0ff */
[----:B------:R-:W-:Y:S01]  /*1d60*/  IMAD.MOV.U32 R14, RZ, RZ, 0x1505 ;  /* 0x00001505ff0e7424 */ /* 0x000fe200078e00ff */
[----:B------:R-:W-:-:S07]  /*1d70*/  MOV R0, RZ ;  /* 0x000000ff00007202 */ /* 0x000fce0000000f00 */
.L_x_49:
[----:B------:R-:W-:-:S05]  /*1d80*/  IADD3 R10, P0, PT, R0, R2, RZ ;  /* 0x00000002000a7210 */ /* 0x000fca0007f1e0ff */
[----:B------:R-:W-:-:S05]  /*1d90*/  IMAD.X R11, RZ, RZ, R3, P0 ;  /* 0x000000ffff0b7224 */ /* 0x000fca00000e0603 */
[----:B------:R-:W2:Y:S04]  /*1da0*/  LDG.E.S8 R17, desc[UR36][R10.64] ;  /* 0x000000240a117981 */ /* 0x000ea8000c1e1300 */
[----:B------:R-:W3:Y:S04]  /*1db0*/  LDG.E.S8 R19, desc[UR36][R10.64+0x1] ;  /* 0x000001240a137981 */ /* 0x000ee8000c1e1300 */
[----:B------:R-:W4:Y:S04]  /*1dc0*/  LDG.E.S8 R21, desc[UR36][R10.64+0x2] ;  /* 0x000002240a157981 */ /* 0x000f28000c1e1300 */
[----:B------:R-:W5:Y:S04]  /*1dd0*/  LDG.E.S8 R23, desc[UR36][R10.64+0x3] ;  /* 0x000003240a177981 */ /* 0x000f68000c1e1300 */
[----:B------:R-:W5:Y:S04]  /*1de0*/  LDG.E.S8 R25, desc[UR36][R10.64+0x4] ;  /* 0x000004240a197981 */ /* 0x000f68000c1e1300 */
[----:B------:R-:W5:Y:S04]  /*1df0*/  LDG.E.S8 R27, desc[UR36][R10.64+0x5] ;  /* 0x000005240a1b7981 */ /* 0x000f68000c1e1300 */
[----:B------:R-:W5:Y:S04]  /*1e00*/  LDG.E.S8 R29, desc[UR36][R10.64+0x6] ;  /* 0x000006240a1d7981 */ /* 0x000f68000c1e1300 */
[----:B------:R-:W5:Y:S01]  /*1e10*/  LDG.E.S8 R31, desc[UR36][R10.64+0x7] ;  /* 0x000007240a1f7981 */ /* 0x000f62000c1e1300 */
[----:B------:R-:W-:-:S03]  /*1e20*/  IMAD R14, R14, 0x20, R14 ;  /* 0x000000200e0e7824 */ /* 0x000fc600078e020e */
[----:B------:R-:W5:Y:S04]  /*1e30*/  LDG.E.S8 R33, desc[UR36][R10.64+0x8] ;  /* 0x000008240a217981 */ /* 0x000f68000c1e1300 */
[----:B------:R-:W5:Y:S01]  /*1e40*/  LDG.E.S8 R35, desc[UR36][R10.64+0xf] ;  /* 0x00000f240a237981 */ /* 0x000f62000c1e1300 */
[----:B--2---:R-:W-:-:S03]  /*1e50*/  IADD3 R14, PT, PT, R14, R17, RZ ;  /* 0x000000110e0e7210 */ /* 0x004fc60007ffe0ff */
[----:B------:R-:W2:Y:S02]  /*1e60*/  LDG.E.S8 R17, desc[UR36][R10.64+0x9] ;  /* 0x000009240a117981 */ /* 0x000ea4000c1e1300 */
[----:B------:R-:W-:-:S04]  /*1e70*/  IMAD R14, R14, 0x20, R14 ;  /* 0x000000200e0e7824 */ /* 0x000fc800078e020e */
[----:B---3--:R-:W-:Y:S02]  /*1e80*/  IMAD.IADD R14, R14, 0x1, R19 ;  /* 0x000000010e0e7824 */ /* 0x008fe400078e0213 */
[----:B------:R-:W3:Y:S02]  /*1e90*/  LDG.E.S8 R19, desc[UR36][R10.64+0xa] ;  /* 0x00000a240a137981 */ /* 0x000ee4000c1e1300 */
[----:B------:R-:W-:-:S05]  /*1ea0*/  IMAD R14, R14, 0x20, R14 ;  /* 0x000000200e0e7824 */ /* 0x000fca00078e020e */
[----:B----4-:R-:W-:Y:S02]  /*1eb0*/  IADD3 R14, PT, PT, R14, R21, RZ ;  /* 0x000000150e0e7210 */ /* 0x010fe40007ffe0ff */
[----:B------:R-:W4:Y:S03]  /*1ec0*/  LDG.E.S8 R21, desc[UR36][R10.64+0xb] ;  /* 0x00000b240a157981 */ /* 0x000f26000c1e1300 */
[----:B------:R-:W-:-:S04]  /*1ed0*/  IMAD R14, R14, 0x20, R14 ;  /* 0x000000200e0e7824 */ /* 0x000fc800078e020e */
[----:B-----5:R-:W-:Y:S02]  /*1ee0*/  IMAD.IADD R14, R14, 0x1, R23 ;  /* 0x000000010e0e7824 */ /* 0x020fe400078e0217 */
[----:B------:R-:W5:Y:S02]  /*1ef0*/  LDG.E.S8 R23, desc[UR36][R10.64+0xc] ;  /* 0x00000c240a177981 */ /* 0x000f64000c1e1300 */
[----:B------:R-:W-:-:S05]  /*1f00*/  IMAD R14, R14, 0x20, R14 ;  /* 0x000000200e0e7824 */ /* 0x000fca00078e020e */
[----:B------:R-:W-:Y:S02]  /*1f10*/  IADD3 R14, PT, PT, R14, R25, RZ ;  /* 0x000000190e0e7210 */ /* 0x000fe40007ffe0ff */
[----:B------:R-:W5:Y:S03]  /*1f20*/  LDG.E.S8 R25, desc[UR36][R10.64+0xd] ;  /* 0x00000d240a197981 */ /* 0x000f66000c1e1300 */
[----:B------:R-:W-:-:S04]  /*1f30*/  IMAD R14, R14, 0x20, R14 ;  /* 0x000000200e0e7824 */ /* 0x000fc800078e020e */
[----:B------:R-:W-:Y:S02]  /*1f40*/  IMAD.IADD R14, R14, 0x1, R27 ;  /* 0x000000010e0e7824 */ /* 0x000fe400078e021b */
[----:B------:R-:W5:Y:S02]  /*1f50*/  LDG.E.S8 R27, desc[UR36][R10.64+0xe] ;  /* 0x00000e240a1b7981 */ /* 0x000f64000c1e1300 */
[----:B------:R-:W-:-:S05]  /*1f60*/  IMAD R14, R14, 0x20, R14 ;  /* 0x000000200e0e7824 */ /* 0x000fca00078e020e */
[----:B------:R-:W-:-:S05]  /*1f70*/  IADD3 R14, PT, PT, R14, R29, RZ ;  /* 0x0000001d0e0e7210 */ /* 0x000fca0007ffe0ff */
[----:B------:R-:W-:-:S04]  /*1f80*/  IMAD R14, R14, 0x20, R14 ;  /* 0x000000200e0e7824 */ /* 0x000fc800078e020e */
[----:B------:R-:W-:-:S04]  /*1f90*/  IMAD.IADD R14, R14, 0x1, R31 ;  /* 0x000000010e0e7824 */ /* 0x000fc800078e021f */
[----:B------:R-:W-:-:S05]  /*1fa0*/  IMAD R14, R14, 0x20, R14 ;  /* 0x000000200e0e7824 */ /* 0x000fca00078e020e */
[----:B------:R-:W-:-:S05]  /*1fb0*/  IADD3 R14, PT, PT, R14, R33, RZ ;  /* 0x000000210e0e7210 */ /* 0x000fca0007ffe0ff */
[----:B------:R-:W-:Y:S01]  /*1fc0*/  IMAD R14, R14, 0x20, R14 ;  /* 0x000000200e0e7824 */ /* 0x000fe200078e020e */
[----:B------:R-:W-:-:S04]  /*1fd0*/  IADD3 R0, PT, PT, R0, 0x10, RZ ;  /* 0x0000001000007810 */ /* 0x000fc80007ffe0ff */
[----:B------:R-:W-:Y:S01]  /*1fe0*/  ISETP.NE.AND P0, PT, R0, R15, PT ;  /* 0x0000000f0000720c */ /* 0x000fe20003f05270 */
[----:B--2---:R-:W-:-:S04]  /*1ff0*/  IMAD.IADD R14, R14, 0x1, R17 ;  /* 0x000000010e0e7824 */ /* 0x004fc800078e0211 */
[----:B------:R-:W-:-:S05]  /*2000*/  IMAD R14, R14, 0x20, R14 ;  /* 0x000000200e0e7824 */ /* 0x000fca00078e020e */
[----:B---3--:R-:W-:-:S05]  /*2010*/  IADD3 R14, PT, PT, R14, R19, RZ ;  /* 0x000000130e0e7210 */ /* 0x008fca0007ffe0ff */
[----:B------:R-:W-:-:S04]  /*2020*/  IMAD R14, R14, 0x20, R14 ;  /* 0x000000200e0e7824 */ /* 0x000fc800078e020e */
[----:B----4-:R-:W-:-:S04]  /*2030*/  IMAD.IADD R14, R14, 0x1, R21 ;  /* 0x000000010e0e7824 */ /* 0x010fc800078e0215 */
[----:B------:R-:W-:-:S05]  /*2040*/  IMAD R14, R14, 0x20, R14 ;  /* 0x000000200e0e7824 */ /* 0x000fca00078e020e */
[----:B-----5:R-:W-:-:S05]  /*2050*/  IADD3 R14, PT, PT, R14, R23, RZ ;  /* 0x000000170e0e7210 */ /* 0x020fca0007ffe0ff */
[----:B------:R-:W-:-:S04]  /*2060*/  IMAD R14, R14, 0x20, R14 ;  /* 0x000000200e0e7824 */ /* 0x000fc800078e020e */
[----:B------:R-:W-:-:S04]  /*2070*/  IMAD.IADD R14, R14, 0x1, R25 ;  /* 0x000000010e0e7824 */ /* 0x000fc800078e0219 */
[----:B------:R-:W-:-:S04]  /*2080*/  IMAD R14, R14, 0x20, R14 ;  /* 0x000000200e0e7824 */ /* 0x000fc800078e020e */
[----:B------:R-:W-:-:S04]  /*2090*/  IMAD.IADD R14, R14, 0x1, R27 ;  /* 0x000000010e0e7824 */ /* 0x000fc800078e021b */
[----:B------:R-:W-:-:S04]  /*20a0*/  IMAD R14, R14, 0x20, R14 ;  /* 0x000000200e0e7824 */ /* 0x000fc800078e020e */
[----:B------:R-:W-:Y:S01]  /*20b0*/  IMAD.IADD R14, R14, 0x1, R35 ;  /* 0x000000010e0e7824 */ /* 0x000fe200078e0223 */
[----:B------:R-:W-:Y:S06]  /*20c0*/  @P0 BRA `(.L_x_49) ;  /* 0xfffffffc002c0947 */ /* 0x000fec000383ffff */
.L_x_48:
[----:B------:R-:W-:Y:S05]  /*20d0*/  BSYNC.RECONVERGENT B3 ;  /* 0x0000000000037941 */ /* 0x000fea0003800200 */
.L_x_47:
[----:B------:R-:W-:Y:S04]  /*20e0*/  BSSY.RECONVERGENT B3, `(.L_x_50) ;  /* 0x0000048000037945 */ /* 0x000fe80003800200 */
[----:B------:R-:W-:Y:S05]  /*20f0*/  @!P1 BRA `(.L_x_51) ;  /* 0x0000000400189947 */ /* 0x000fea0003800000 */
[----:B------:R-:W-:Y:S01]  /*2100*/  ISETP.GE.U32.AND P0, PT, R16, 0x8, PT ;  /* 0x000000081000780c */ /* 0x000fe20003f06070 */
[----:B------:R-:W-:Y:S01]  /*2110*/  BSSY.RECONVERGENT B4, `(.L_x_52) ;  /* 0x000001f000047945 */ /* 0x000fe20003800200 */
[----:B------:R-:W-:-:S04]  /*2120*/  LOP3.LUT R0, R12, 0x7, RZ, 0xc0, !PT ;  /* 0x000000070c007812 */ /* 0x000fc800078ec0ff */
[----:B------:R-:W-:-:S07]  /*2130*/  ISETP.NE.AND P1, PT, R0, RZ, PT ;  /* 0x000000ff0000720c */ /* 0x000fce0003f25270 */
[----:B------:R-:W-:Y:S06]  /*2140*/  @!P0 BRA `(.L_x_53) ;  /* 0x00000000006c8947 */ /* 0x000fec0003800000 */
[----:B------:R-:W-:-:S04]  /*2150*/  IADD3 R10, P0, PT, R15, R2, RZ ;  /* 0x000000020f0a7210 */ /* 0x000fc80007f1e0ff */
[----:B------:R-:W-:-:S05]  /*2160*/  IADD3.X R11, PT, PT, RZ, R3, RZ, P0, !PT ;  /* 0x00000003ff0b7210 */ /* 0x000fca00007fe4ff */
        /* <DEDUP_REMOVED lines=8> */
[----:B------:R-:W-:Y:S01]  /*21f0*/  IMAD R14, R14, 0x20, R14 ;  /* 0x000000200e0e7824 */ /* 0x000fe200078e020e */
[----:B------:R-:W-:-:S03]  /*2200*/  IADD3 R15, PT, PT, R15, 0x8, RZ ;  /* 0x000000080f0f7810 */ /* 0x000fc60007ffe0ff */
        /* <DEDUP_REMOVED lines=9> */
[----:B------:R-:W-:-:S05]  /*22a0*/  IMAD R14, R14, 0x20, R14 ;  /* 0x000000200e0e7824 */ /* 0x000fca00078e020e */
[----:B------:R-:W-:-:S05]  /*22b0*/  IADD3 R14, PT, PT, R14, R27, RZ ;  /* 0x0000001b0e0e7210 */ /* 0x000fca0007ffe0ff */
[----:B------:R-:W-:-:S04]  /*22c0*/  IMAD R14, R14, 0x20, R14 ;  /* 0x000000200e0e7824 */ /* 0x000fc800078e020e */
[----:B------:R-:W-:-:S04]  /*22d0*/  IMAD.IADD R14, R14, 0x1, R29 ;  /* 0x000000010e0e7824 */ /* 0x000fc800078e021d */
[----:B------:R-:W-:-:S04]  /*22e0*/  IMAD R14, R14, 0x20, R14 ;  /* 0x000000200e0e7824 */ /* 0x000fc800078e020e */
[----:B------:R-:W-:-:S07]  /*22f0*/  IMAD.IADD R14, R14, 0x1, R31 ;  /* 0x000000010e0e7824 */ /* 0x000fce00078e021f */
.L_x_53:
[----:B------:R-:W-:Y:S05]  /*2300*/  BSYNC.RECONVERGENT B4 ;  /* 0x0000000000047941 */ /* 0x000fea0003800200 */
.L_x_52:
[----:B------:R-:W-:Y:S05]  /*2310*/  @!P1 BRA `(.L_x_51) ;  /* 0x0000000000909947 */ /* 0x000fea0003800000 */
[----:B------:R-:W-:Y:S01]  /*2320*/  ISETP.GE.U32.AND P0, PT, R0, 0x4, PT ;  /* 0x000000040000780c */ /* 0x000fe20003f06070 */
[----:B------:R-:W-:Y:S01]  /*2330*/  BSSY.RECONVERGENT B4, `(.L_x_54) ;  /* 0x0000013000047945 */ /* 0x000fe20003800200 */
[----:B------:R-:W-:-:S04]  /*2340*/  LOP3.LUT R16, R12, 0x3, RZ, 0xc0, !PT ;  /* 0x000000030c107812 */ /* 0x000fc800078ec0ff */
[----:B------:R-:W-:-:S07]  /*2350*/  ISETP.NE.AND P1, PT, R16, RZ, PT ;  /* 0x000000ff1000720c */ /* 0x000fce0003f25270 */
[----:B------:R-:W-:Y:S06]  /*2360*/  @!P0 BRA `(.L_x_55) ;  /* 0x00000000003c8947 */ /* 0x000fec0003800000 */
[----:B------:R-:W-:-:S05]  /*2370*/  IADD3 R10, P0, PT, R15, R2, RZ ;  /* 0x000000020f0a7210 */ /* 0x000fca0007f1e0ff */
[----:B------:R-:W-:-:S05]  /*2380*/  IMAD.X R11, RZ, RZ, R3, P0 ;  /* 0x000000ffff0b7224 */ /* 0x000fca00000e0603 */
[----:B------:R-:W2:Y:S04]  /*2390*/  LDG.E.S8 R17, desc[UR36][R10.64] ;  /* 0x000000240a117981 */ /* 0x000ea8000c1e1300 */
[----:B------:R-:W3:Y:S04]  /*23a0*/  LDG.E.S8 R19, desc[UR36][R10.64+0x1] ;  /* 0x000001240a137981 */ /* 0x000ee8000c1e1300 */
[----:B------:R-:W4:Y:S04]  /*23b0*/  LDG.E.S8 R21, desc[UR36][R10.64+0x2] ;  /* 0x000002240a157981 */ /* 0x000f28000c1e1300 */
[----:B------:R-:W5:Y:S01]  /*23c0*/  LDG.E.S8 R23, desc[UR36][R10.64+0x3] ;  /* 0x000003240a177981 */ /* 0x000f62000c1e1300 */
[----:B------:R-:W-:-:S02]  /*23d0*/  IMAD R14, R14, 0x20, R14 ;  /* 0x000000200e0e7824 */ /* 0x000fc400078e020e */
[----:B------:R-:W-:-:S03]  /*23e0*/  VIADD R15, R15, 0x4 ;  /* 0x000000040f0f7836 */ /* 0x000fc60000000000 */
[----:B--2---:R-:W-:-:S05]  /*23f0*/  IADD3 R14, PT, PT, R14, R17, RZ ;  /* 0x000000110e0e7210 */ /* 0x004fca0007ffe0ff */
[----:B------:R-:W-:-:S04]  /*2400*/  IMAD R14, R14, 0x20, R14 ;  /* 0x000000200e0e7824 */ /* 0x000fc800078e020e */
[----:B---3--:R-:W-:-:S04]  /*2410*/  IMAD.IADD R14, R14, 0x1, R19 ;  /* 0x000000010e0e7824 */ /* 0x008fc800078e0213 */
[----:B------:R-:W-:-:S05]  /*2420*/  IMAD R14, R14, 0x20, R14 ;  /* 0x000000200e0e7824 */ /* 0x000fca00078e020e */
[----:B----4-:R-:W-:-:S05]  /*2430*/  IADD3 R14, PT, PT, R14, R21, RZ ;  /* 0x000000150e0e7210 */ /* 0x010fca0007ffe0ff */
[----:B------:R-:W-:-:S04]  /*2440*/  IMAD R14, R14, 0x20, R14 ;  /* 0x000000200e0e7824 */ /* 0x000fc800078e020e */
[----:B-----5:R-:W-:-:S07]  /*2450*/  IMAD.IADD R14, R14, 0x1, R23 ;  /* 0x000000010e0e7824 */ /* 0x020fce00078e0217 */
.L_x_55:
[----:B------:R-:W-:Y:S05]  /*2460*/  BSYNC.RECONVERGENT B4 ;  /* 0x0000000000047941 */ /* 0x000fea0003800200 */
.L_x_54:
[----:B------:R-:W-:Y:S05]  /*2470*/  @!P1 BRA `(.L_x_51) ;  /* 0x0000000000389947 */ /* 0x000fea0003800000 */
[----:B------:R-:W-:-:S04]  /*2480*/  IADD3 R10, P0, PT, R15, R2, RZ ;  /* 0x000000020f0a7210 */ /* 0x000fc80007f1e0ff */
[----:B------:R-:W-:-:S05]  /*2490*/  IADD3.X R11, PT, PT, RZ, R3, RZ, P0, !PT ;  /* 0x00000003ff0b7210 */ /* 0x000fca00007fe4ff */
[----:B------:R-:W2:Y:S01]  /*24a0*/  LDG.E.S8 R0, desc[UR36][R10.64] ;  /* 0x000000240a007981 */ /* 0x000ea2000c1e1300 */
[----:B------:R-:W-:Y:S01]  /*24b0*/  ISETP.NE.AND P0, PT, R16, 0x1, PT ;  /* 0x000000011000780c */ /* 0x000fe20003f05270 */
[----:B------:R-:W-:-:S04]  /*24c0*/  IMAD R15, R14, 0x20, R14 ;  /* 0x000000200e0f7824 */ /* 0x000fc800078e020e */
[----:B--2---:R-:W-:-:S08]  /*24d0*/  IMAD.IADD R14, R15, 0x1, R0 ;  /* 0x000000010f0e7824 */ /* 0x004fd000078e0200 */
[----:B------:R-:W-:Y:S05]  /*24e0*/  @!P0 BRA `(.L_x_51) ;  /* 0x00000000001c8947 */ /* 0x000fea0003800000 */
[----:B------:R-:W-:Y:S01]  /*24f0*/  ISETP.NE.AND P0, PT, R16, 0x2, PT ;  /* 0x000000021000780c */ /* 0x000fe20003f05270 */
[----:B------:R-:W2:-:S12]  /*2500*/  LDG.E.S8 R0, desc[UR36][R10.64+0x1] ;  /* 0x000001240a007981 */ /* 0x000e98000c1e1300 */
[----:B------:R-:W3:Y:S01]  /*2510*/  @P0 LDG.E.S8 R15, desc[UR36][R10.64+0x2] ;  /* 0x000002240a0f0981 */ /* 0x000ee2000c1e1300 */
[----:B------:R-:W-:-:S05]  /*2520*/  IMAD R17, R14, 0x20, R14 ;  /* 0x000000200e117824 */ /* 0x000fca00078e020e */
[----:B--2---:R-:W-:-:S05]  /*2530*/  IADD3 R14, PT, PT, R17, R0, RZ ;  /* 0x00000000110e7210 */ /* 0x004fca0007ffe0ff */
[----:B------:R-:W-:-:S04]  /*2540*/  @P0 IMAD R0, R14, 0x20, R14 ;  /* 0x000000200e000824 */ /* 0x000fc800078e020e */
[----:B---3--:R-:W-:-:S07]  /*2550*/  @P0 IMAD.IADD R14, R0, 0x1, R15 ;  /* 0x00000001000e0824 */ /* 0x008fce00078e020f */
.L_x_51:
[----:B------:R-:W-:Y:S05]  /*2560*/  BSYNC.RECONVERGENT B3 ;  /* 0x0000000000037941 */ /* 0x000fea0003800200 */
.L_x_50:
[----:B------:R-:W-:-:S04]  /*2570*/  LOP3.LUT R14, R14, 0x7fff, RZ, 0xc0, !PT ;  /* 0x00007fff0e0e7812 */ /* 0x000fc800078ec0ff */
[----:B------:R-:W-:-:S07]  /*2580*/  LOP3.LUT R16, R14, 0x8000, RZ, 0xfc, !PT ;  /* 0x000080000e107812 */ /* 0x000fce00078efcff */
.L_x_46:
[----:B------:R-:W-:Y:S05]  /*2590*/  BSYNC.RECONVERGENT B2 ;  /* 0x0000000000027941 */ /* 0x000fea0003800200 */
.L_x_45:
[----:B------:R-:W-:Y:S01]  /*25a0*/  BSSY.RECONVERGENT B2, `(.L_x_56) ;  /* 0x0000022000027945 */ /* 0x000fe20003800200 */
[----:B------:R-:W-:-:S07]  /*25b0*/  IMAD.MOV.U32 R0, RZ, RZ, RZ ;  /* 0x000000ffff007224 */ /* 0x000fce00078e00ff */
.L_x_62:
[----:B0-----:R-:W-:Y:S01]  /*25c0*/  SHF.L.U32 R14, R0, 0x3, RZ ;  /* 0x00000003000e7819 */ /* 0x001fe200000006ff */
[----:B------:R-:W-:Y:S01]  /*25d0*/  BSSY.RELIABLE B3, `(.L_x_57) ;  /* 0x0000019000037945 */ /* 0x000fe20003800100 */
[----:B------:R-:W-:-:S04]  /*25e0*/  ISETP.NE.AND P0, PT, R12, RZ, PT ;  /* 0x000000ff0c00720c */ /* 0x000fc80003f05270 */
[----:B------:R-:W0:Y:S09]  /*25f0*/  LDC.64 R14, c[0x3][R14] ;  /* 0x00c000000e0e7b82 */ /* 0x000e320000000a00 */
[----:B------:R-:W-:Y:S05]  /*2600*/  @!P0 BRA `(.L_x_58) ;  /* 0x0000000000388947 */ /* 0x000fea0003800000 */
[----:B------:R-:W-:-:S07]  /*2610*/  IMAD.MOV.U32 R17, RZ, RZ, RZ ;  /* 0x000000ffff117224 */ /* 0x000fce00078e00ff */
.L_x_60:
[----:B0-----:R-:W-:-:S05]  /*2620*/  IADD3 R10, P0, PT, R14, R17, RZ ;  /* 0x000000110e0a7210 */ /* 0x001fca0007f1e0ff */
[----:B------:R-:W-:-:S05]  /*2630*/  IMAD.X R11, RZ, RZ, R15, P0 ;  /* 0x000000ffff0b7224 */ /* 0x000fca00000e060f */
[----:B------:R-:W2:Y:S02]  /*2640*/  LDG.E.U8 R19, desc[UR36][R10.64] ;  /* 0x000000240a137981 */ /* 0x000ea4000c1e1100 */
[----:B--2---:R-:W-:-:S13]  /*2650*/  ISETP.NE.AND P0, PT, R19, RZ, PT ;  /* 0x000000ff1300720c */ /* 0x004fda0003f05270 */
[----:B------:R-:W-:Y:S05]  /*2660*/  @!P0 BRA `(.L_x_59) ;  /* 0x00000000003c8947 */ /* 0x000fea0003800000 */
[----:B------:R-:W-:-:S05]  /*2670*/  IADD3 R10, P0, PT, R17, R2, RZ ;  /* 0x00000002110a7210 */ /* 0x000fca0007f1e0ff */
[----:B------:R-:W-:-:S05]  /*2680*/  IMAD.X R11, RZ, RZ, R3, P0 ;  /* 0x000000ffff0b7224 */ /* 0x000fca00000e0603 */
[----:B------:R-:W2:Y:S02]  /*2690*/  LDG.E.U8 R10, desc[UR36][R10.64] ;  /* 0x000000240a0a7981 */ /* 0x000ea4000c1e1100 */
[----:B--2---:R-:W-:-:S13]  /*26a0*/  ISETP.NE.AND P0, PT, R19, R10, PT ;  /* 0x0000000a1300720c */ /* 0x004fda0003f05270 */
[----:B------:R-:W-:Y:S05]  /*26b0*/  @P0 BRA `(.L_x_59) ;  /* 0x0000000000280947 */ /* 0x000fea0003800000 */
[----:B------:R-:W-:-:S04]  /*26c0*/  IADD3 R17, PT, PT, R17, 0x1, RZ ;  /* 0x0000000111117810 */ /* 0x000fc80007ffe0ff */
[----:B------:R-:W-:-:S13]  /*26d0*/  ISETP.GE.U32.AND P0, PT, R17, R12, PT ;  /* 0x0000000c1100720c */ /* 0x000fda0003f06070 */
[----:B------:R-:W-:Y:S05]  /*26e0*/  @!P0 BRA `(.L_x_60) ;  /* 0xfffffffc00cc8947 */ /* 0x000fea000383ffff */
.L_x_58:
[----:B0-----:R-:W-:-:S05]  /*26f0*/  IADD3 R10, P0, PT, R12, R14, RZ ;  /* 0x0000000e0c0a7210 */ /* 0x001fca0007f1e0ff */
[----:B------:R-:W-:-:S05]  /*2700*/  IMAD.X R11, RZ, RZ, R15, P0 ;  /* 0x000000ffff0b7224 */ /* 0x000fca00000e060f */
[----:B------:R-:W2:Y:S01]  /*2710*/  LDG.E.U8 R10, desc[UR36][R10.64] ;  /* 0x000000240a0a7981 */ /* 0x000ea2000c1e1100 */
[----:B------:R-:W-:Y:S01]  /*2720*/  IMAD.MOV.U32 R14, RZ, RZ, R0 ;  /* 0x000000ffff0e7224 */ /* 0x000fe200078e0000 */
[----:B--2---:R-:W-:-:S13]  /*2730*/  ISETP.NE.AND P0, PT, R10, RZ, PT ;  /* 0x000000ff0a00720c */ /* 0x004fda0003f05270 */
[----:B------:R-:W-:Y:S05]  /*2740*/  @!P0 BREAK.RELIABLE B3 ;  /* 0x0000000000038942 */ /* 0x000fea0003800100 */
[----:B------:R-:W-:Y:S05]  /*2750*/  @!P0 BRA `(.L_x_61) ;  /* 0x0000000000188947 */ /* 0x000fea0003800000 */
.L_x_59:
[----:B------:R-:W-:Y:S05]  /*2760*/  BSYNC.RELIABLE B3 ;  /* 0x0000000000037941 */ /* 0x000fea0003800100 */
.L_x_57:
[----:B------:R-:W0:Y:S01]  /*2770*/  LDCU UR4, c[0x3][0xc8] ;  /* 0x00c01900ff0477ac */ /* 0x000e220008000800 */
[----:B------:R-:W-:-:S05]  /*2780*/  VIADD R0, R0, 0x1 ;  /* 0x0000000100007836 */ /* 0x000fca0000000000 */
[----:B0-----:R-:W-:-:S13]  /*2790*/  ISETP.NE.AND P0, PT, R0, UR4, PT ;  /* 0x0000000400007c0c */ /* 0x001fda000bf05270 */
[----:B------:R-:W-:Y:S05]  /*27a0*/  @P0 BRA `(.L_x_62) ;  /* 0xfffffffc00840947 */ /* 0x000fea000383ffff */
[----:B------:R-:W-:-:S07]  /*27b0*/  MOV R14, R16 ;  /* 0x00000010000e7202 */ /* 0x000fce0000000f00 */
.L_x_61:
[----:B------:R-:W-:Y:S05]  /*27c0*/  BSYNC.RECONVERGENT B2 ;  /* 0x0000000000027941 */ /* 0x000fea0003800200 */
.L_x_56:
[----:B------:R0:W-:Y:S01]  /*27d0*/  STL [R7+0x4], R14 ;  /* 0x0000040e07007387 */ /* 0x0001e20000100800 */
[----:B------:R-:W-:-:S03]  /*27e0*/  IMAD.MOV.U32 R0, RZ, RZ, R13 ;  /* 0x000000ffff007224 */ /* 0x000fc600078e000d */
[----:B------:R0:W-:Y:S01]  /*27f0*/  STL.U16 [R7+0xa], R12 ;  /* 0x00000a0c07007387 */ /* 0x0001e20000100400 */
[----:B------:R-:W-:Y:S05]  /*2800*/  BRA `(.L_x_30) ;  /* 0x0000000000887947 */ /* 0x000fea0003800000 */
.L_x_28:
[----:B------:R-:W-:Y:S01]  /*2810*/  IMAD.MOV.U32 R3, RZ, RZ, 0x1 ;  /* 0x00000001ff037424 */ /* 0x000fe200078e00ff */
[----:B------:R2:W-:Y:S04]  /*2820*/  STL [R7], R16 ;  /* 0x0000001007007387 */ /* 0x0005e80000100800 */
[----:B------:R2:W-:Y:S04]  /*2830*/  STL.U16 [R7+0xa], R3 ;  /* 0x00000a0307007387 */ /* 0x0005e80000100400 */
[----:B------:R-:W3:Y:S01]  /*2840*/  LDL.U8 R2, [R1+0xc1] ;  /* 0x0000c10001027983 */ /* 0x000ee20000100000 */
[----:B------:R-:W-:Y:S01]  /*2850*/  IADD3 R0, PT, PT, R10, 0x1, RZ ;  /* 0x000000010a007810 */ /* 0x000fe20007ffe0ff */
[----:B---3--:R-:W-:-:S05]  /*2860*/  VIADD R2, R2, 0xffffffff ;  /* 0xffffffff02027836 */ /* 0x008fca0000000000 */
[----:B------:R2:W-:Y:S01]  /*2870*/  STL.U8 [R1+0xc1], R2 ;  /* 0x0000c10201007387 */ /* 0x0005e20000100000 */
[----:B------:R-:W-:Y:S05]  /*2880*/  BRA `(.L_x_30) ;  /* 0x0000000000687947 */ /* 0x000fea0003800000 */
.L_x_27:
[----:B------:R-:W-:Y:S01]  /*2890*/  IMAD.MOV.U32 R2, RZ, RZ, 0x4 ;  /* 0x00000004ff027424 */ /* 0x000fe200078e00ff */
[----:B------:R-:W-:Y:S01]  /*28a0*/  BSSY.RECONVERGENT B2, `(.L_x_63) ;  /* 0x0000014000027945 */ /* 0x000fe20003800200 */
[----:B------:R-:W-:Y:S02]  /*28b0*/  VIADD R10, R10, 0x1 ;  /* 0x000000010a0a7836 */ /* 0x000fe40000000000 */
[----:B------:R-:W-:Y:S01]  /*28c0*/  IMAD.MOV.U32 R11, RZ, RZ, RZ ;  /* 0x000000ffff0b7224 */ /* 0x000fe200078e00ff */
[----:B------:R1:W-:Y:S02]  /*28d0*/  STL [R7], R2 ;  /* 0x0000000207007387 */ /* 0x0003e40000100800 */
[----:B------:R-:W-:Y:S02]  /*28e0*/  ISETP.GE.U32.AND P0, PT, R10, R9, PT ;  /* 0x000000090a00720c */ /* 0x000fe40003f06070 */
[----:B------:R-:W-:-:S11]  /*28f0*/  MOV R0, R10 ;  /* 0x0000000a00007202 */ /* 0x000fd60000000f00 */
[----:B-1----:R-:W-:Y:S05]  /*2900*/  @P0 BRA `(.L_x_64) ;  /* 0x0000000000340947 */ /* 0x002fea0003800000 */
[----:B------:R-:W-:-:S07]  /*2910*/  IMAD.MOV.U32 R0, RZ, RZ, R10 ;  /* 0x000000ffff007224 */ /* 0x000fce00078e000a */
.L_x_65:
[----:B------:R-:W1:Y:S02]  /*2920*/  LDCU.64 UR4, c[0x0][0x380] ;  /* 0x00007000ff0477ac */ /* 0x000e640008000a00 */
[----:B-1----:R-:W-:-:S05]  /*2930*/  IADD3 R2, P0, PT, R0, UR4, RZ ;  /* 0x0000000400027c10 */ /* 0x002fca000ff1e0ff */
[----:B------:R-:W-:-:S05]  /*2940*/  IMAD.X R3, RZ, RZ, UR5, P0 ;  /* 0x00000005ff037e24 */ /* 0x000fca00080e06ff */
[----:B------:R-:W2:Y:S01]  /*2950*/  LDG.E.U8 R2, desc[UR36][R2.64] ;  /* 0x0000002402027981 */ /* 0x000ea2000c1e1100 */
[----:B------:R-:W-:Y:S01]  /*2960*/  IMAD.MOV.U32 R11, RZ, RZ, 0x1 ;  /* 0x00000001ff0b7424 */ /* 0x000fe200078e00ff */
[----:B--2---:R-:W-:-:S13]  /*2970*/  ISETP.NE.AND P0, PT, R2, 0x22, PT ;  /* 0x000000220200780c */ /* 0x004fda0003f05270 */
[----:B------:R-:W-:Y:S05]  /*2980*/  @!P0 BRA `(.L_x_64) ;  /* 0x0000000000148947 */ /* 0x000fea0003800000 */
[----:B------:R-:W-:-:S04]  /*2990*/  IADD3 R0, PT, PT, R0, 0x1, RZ ;  /* 0x0000000100007810 */ /* 0x000fc80007ffe0ff */
[----:B------:R-:W-:-:S13]  /*29a0*/  ISETP.GE.U32.AND P0, PT, R0, R9, PT ;  /* 0x000000090000720c */ /* 0x000fda0003f06070 */
[----:B------:R-:W-:Y:S05]  /*29b0*/  @!P0 BRA `(.L_x_65) ;  /* 0xfffffffc00d88947 */ /* 0x000fea000383ffff */
[----:B------:R-:W-:Y:S02]  /*29c0*/  IMAD.MOV.U32 R0, RZ, RZ, R9 ;  /* 0x000000ffff007224 */ /* 0x000fe400078e0009 */
[----:B------:R-:W-:-:S07]  /*29d0*/  IMAD.MOV.U32 R11, RZ, RZ, RZ ;  /* 0x000000ffff0b7224 */ /* 0x000fce00078e00ff */
.L_x_64:
[----:B------:R-:W-:Y:S05]  /*29e0*/  BSYNC.RECONVERGENT B2 ;  /* 0x0000000000027941 */ /* 0x000fea0003800200 */
.L_x_63:
[----:B------:R-:W-:Y:S01]  /*29f0*/  IMAD.IADD R2, R0, 0x1, -R10 ;  /* 0x0000000100027824 */ /* 0x000fe200078e0a0a */
[----:B------:R1:W-:Y:S01]  /*2a00*/  STL [R7+0x4], R10 ;  /* 0x0000040a07007387 */ /* 0x0003e20000100800 */
[----:B------:R-:W-:-:S03]  /*2a10*/  IADD3 R0, PT, PT, R11, R0, RZ ;  /* 0x000000000b007210 */ /* 0x000fc60007ffe0ff */
[----:B------:R1:W-:Y:S04]  /*2a20*/  STL.U16 [R7+0xa], R2 ;  /* 0x00000a0207007387 */ /* 0x0003e80000100400 */
.L_x_30:
[----:B------:R-:W-:Y:S05]  /*2a30*/  BSYNC.RECONVERGENT B1 ;  /* 0x0000000000017941 */ /* 0x000fea0003800200 */
.L_x_26:
[----:B-1234-:R-:W2:Y:S01]  /*2a40*/  LDL.U8 R2, [R1+0xc0] ;  /* 0x0000c00001027983 */ /* 0x01eea20000100000 */
[----:B------:R-:W-:Y:S01]  /*2a50*/  ISETP.LT.U32.AND P1, PT, R0, R9, PT ;  /* 0x000000090000720c */ /* 0x000fe20003f21070 */
[----:B--2---:R-:W-:-:S05]  /*2a60*/  VIADD R2, R2, 0x1 ;  /* 0x0000000102027836 */ /* 0x004fca0000000000 */
[----:B------:R1:W-:Y:S01]  /*2a70*/  STL.U8 [R1+0xc0], R2 ;  /* 0x0000c00201007387 */ /* 0x0003e20000100000 */
[C---:B------:R-:W-:Y:S02]  /*2a80*/  LOP3.LUT R3, R2.reuse, 0xff, RZ, 0xc0, !PT ;  /* 0x000000ff02037812 */ /* 0x040fe400078ec0ff */
[----:B0-----:R-:W-:Y:S02]  /*2a90*/  PRMT R7, R2, 0x7610, R7 ;  /* 0x0000761002077816 */ /* 0x001fe40000000007 */
[----:B------:R-:W-:-:S13]  /*2aa0*/  ISETP.GE.U32.AND P0, PT, R3, 0x10, PT ;  /* 0x000000100300780c */ /* 0x000fda0003f06070 */
[----:B-1----:R-:W-:Y:S05]  /*2ab0*/  @!P0 BRA P1, `(.L_x_66) ;  /* 0xffffffe800548947 */ /* 0x002fea000083ffff */
[----:B------:R-:W-:Y:S05]  /*2ac0*/  BRA `(.L_x_21) ;  /* 0x00000014002c7947 */ /* 0x000fea0003800000 */
.L_x_22:
[----:B------:R-:W-:-:S07]  /*2ad0*/  IMAD.MOV.U32 R0, RZ, RZ, R8 ;  /* 0x000000ffff007224 */ /* 0x000fce00078e0008 */
.L_x_103:
[----:B------:R-:W-:Y:S01]  /*2ae0*/  BSSY.RELIABLE B1, `(.L_x_67) ;  /* 0x0000013000017945 */ /* 0x000fe20003800100 */
[----:B------:R-:W-:Y:S01]  /*2af0*/  IMAD.MOV.U32 R11, RZ, RZ, RZ ;  /* 0x000000ffff0b7224 */ /* 0x000fe200078e00ff */
[----:B------:R-:W-:-:S07]  /*2b00*/  MOV R10, R0 ;  /* 0x00000000000a7202 */ /* 0x000fce0000000f00 */
.L_x_69:
        /* <DEDUP_REMOVED lines=16> */
.L_x_68:
[----:B------:R-:W-:Y:S05]  /*2c10*/  BSYNC.RELIABLE B1 ;  /* 0x0000000000017941 */ /* 0x000fea0003800100 */
.L_x_67:
        /* <DEDUP_REMOVED lines=10> */
[----:B------:R-:W-:Y:S05]  /*2cc0*/  @!P0 BRA `(.L_x_73) ;  /* 0x0000000c00e08947 */ /* 0x000fea0003800000 */
[C---:B------:R-:W-:Y:S02]  /*2cd0*/  VIADD R13, R15.reuse, 0xffffffd3 ;  /* 0xffffffd30f0d7836 */ /* 0x040fe40000000000 */
[----:B0-----:R-:W-:-:S03]  /*2ce0*/  VIADD R12, R15, 0xffffffd0 ;  /* 0xffffffd00f0c7836 */ /* 0x001fc60000000000 */
[----:B------:R-:W-:Y:S02]  /*2cf0*/  LOP3.LUT R13, R13, 0xff, RZ, 0xc0, !PT ;  /* 0x000000ff0d0d7812 */ /* 0x000fe400078ec0ff */
[----:B------:R-:W-:Y:S02]  /*2d00*/  LOP3.LUT R12, R12, 0xff, RZ, 0xc0, !PT ;  /* 0x000000ff0c0c7812 */ /* 0x000fe400078ec0ff */
[----:B------:R-:W-:-:S04]  /*2d10*/  ISETP.GE.U32.AND P0, PT, R13, 0x2, PT ;  /* 0x000000020d00780c */ /* 0x000fc80003f06070 */
[----:B------:R-:W-:-:S13]  /*2d20*/  ISETP.LT.U32.OR P0, PT, R12, 0xa, !P0 ;  /* 0x0000000a0c00780c */ /* 0x000fda0004701470 */
[----:B------:R-:W-:Y:S05]  /*2d30*/  @P0 BRA `(.L_x_74) ;  /* 0x0000000800d40947 */ /* 0x000fea0003800000 */
[----:B------:R-:W-:Y:S01]  /*2d40*/  HFMA2 R12, -RZ, RZ, 0, 1.1920928955078125e-07 ;  /* 0x00000002ff0c7431 */ /* 0x000fe200000001ff */
[----:B------:R-:W-:Y:S01]  /*2d50*/  ISETP.GE.U32.AND P0, PT, R10, R9, PT ;  /* 0x000000090a00720c */ /* 0x000fe20003f06070 */
[----:B------:R-:W-:Y:S01]  /*2d60*/  BSSY.RECONVERGENT B2, `(.L_x_75) ;  /* 0x000001a000027945 */ /* 0x000fe20003800200 */
[----:B------:R-:W-:Y:S02]  /*2d70*/  IMAD.MOV.U32 R13, RZ, RZ, R10 ;  /* 0x000000ffff0d7224 */ /* 0x000fe400078e000a */
[----:B------:R0:W-:Y:S09]  /*2d80*/  STL [R7], R12 ;  /* 0x0000000c07007387 */ /* 0x0001f20000100800 */
[----:B------:R-:W-:Y:S05]  /*2d90*/  @P0 BRA `(.L_x_76) ;  /* 0x0000000000580947 */ /* 0x000fea0003800000 */
[----:B------:R-:W-:-:S07]  /*2da0*/  IMAD.MOV.U32 R14, RZ, RZ, R10 ;  /* 0x000000ffff0e7224 */ /* 0x000fce00078e000a */
.L_x_79:
        /* <DEDUP_REMOVED lines=8> */
[----:B------:R-:W-:-:S04]  /*2e30*/  MOV R13, 0x1 ;  /* 0x00000001000d7802 */ /* 0x000fc80000000f00 */
[CC--:B------:R-:W-:Y:S02]  /*2e40*/  SHF.L.U32 R15, R13.reuse, R12.reuse, RZ ;  /* 0x0000000c0d0f7219 */ /* 0x0c0fe400000006ff */
[----:B------:R-:W-:Y:S01]  /*2e50*/  SHF.L.U64.HI R12, R13, R12, RZ ;  /* 0x0000000c0d0c7219 */ /* 0x000fe200000102ff */
[----:B------:R-:W-:Y:S01]  /*2e60*/  IMAD.MOV.U32 R13, RZ, RZ, R14 ;  /* 0x000000ffff0d7224 */ /* 0x000fe200078e000e */
[----:B------:R-:W-:-:S04]  /*2e70*/  LOP3.LUT P0, RZ, R15, 0x2600, RZ, 0xc0, !PT ;  /* 0x000026000fff7812 */ /* 0x000fc8000780c0ff */
[----:B------:R-:W-:-:S13]  /*2e80*/  LOP3.LUT P0, RZ, R12, 0x301, RZ, 0xc0, P0 ;  /* 0x000003010cff7812 */ /* 0x000fda000000c0ff */
[----:B------:R-:W-:Y:S05]  /*2e90*/  @P0 BREAK.RELIABLE B3 ;  /* 0x0000000000030942 */ /* 0x000fea0003800100 */
[----:B------:R-:W-:Y:S05]  /*2ea0*/  @P0 BRA `(.L_x_76) ;  /* 0x0000000000140947 */ /* 0x000fea0003800000 */
.L_x_78:
[----:B------:R-:W-:Y:S05]  /*2eb0*/  BSYNC.RELIABLE B3 ;  /* 0x0000000000037941 */ /* 0x000fea0003800100 */
.L_x_77:
[----:B------:R-:W-:-:S05]  /*2ec0*/  VIADD R14, R14, 0x1 ;  /* 0x000000010e0e7836 */ /* 0x000fca0000000000 */
[----:B------:R-:W-:-:S13]  /*2ed0*/  ISETP.GE.U32.AND P0, PT, R14, R9, PT ;  /* 0x000000090e00720c */ /* 0x000fda0003f06070 */
[----:B------:R-:W-:Y:S05]  /*2ee0*/  @!P0 BRA `(.L_x_79) ;  /* 0xfffffffc00b08947 */ /* 0x000fea000383ffff */
[----:B------:R-:W-:-:S07]  /*2ef0*/  IMAD.MOV.U32 R13, RZ, RZ, R9 ;  /* 0x000000ffff0d7224 */ /* 0x000fce00078e0009 */
.L_x_76:
[----:B------:R-:W-:Y:S05]  /*2f00*/  BSYNC.RECONVERGENT B2 ;  /* 0x0000000000027941 */ /* 0x000fea0003800200 */
.L_x_75:
[----:B0-----:R-:W-:Y:S01]  /*2f10*/  IADD3 R12, PT, PT, R13, -R10, RZ ;  /* 0x8000000a0d0c7210 */ /* 0x001fe20007ffe0ff */
        /* <DEDUP_REMOVED lines=9> */
[----:B------:R-:W-:Y:S01]  /*2fb0*/  IMAD.MOV.U32 R0, RZ, RZ, 0x1505 ;  /* 0x00001505ff007424 */ /* 0x000fe200078e00ff */
[----:B------:R-:W-:-:S11]  /*2fc0*/  ISETP.NE.AND P0, PT, R14, RZ, PT ;  /* 0x000000ff0e00720c */ /* 0x000fd60003f05270 */
[----:B------:R-:W-:Y:S05]  /*2fd0*/  @P1 BRA `(.L_x_83) ;  /* 0x0000000000e81947 */ /* 0x000fea0003800000 */
[----:B------:R-:W-:Y:S01]  /*2fe0*/  IADD3 R10, P1, PT, R2, 0x7, RZ ;  /* 0x00000007020a7810 */ /* 0x000fe20007f3e0ff */
[----:B------:R-:W-:Y:S01]  /*2ff0*/  HFMA2 R0, -RZ, RZ, 0, 0.00122547149658203125 ;  /* 0x00001505ff007431 */ /* 0x000fe200000001ff */
[----:B------:R-:W-:-:S03]  /*3000*/  LOP3.LUT R15, R12, 0xfffffff0, RZ, 0xc0, !PT ;  /* 0xfffffff00c0f7812 */ /* 0x000fc600078ec0ff */
[----:B------:R-:W-:Y:S02]  /*3010*/  IMAD.X R11, RZ, RZ, R3, P1 ;  /* 0x000000ffff0b7224 */ /* 0x000fe400008e0603 */
[----:B------:R-:W-:-:S07]  /*3020*/  IMAD.MOV R16, RZ, RZ, -R15 ;  /* 0x000000ffff107224 */ /* 0x000fce00078e0a0f */
.L_x_84:
        /* <DEDUP_REMOVED lines=9> */
[----:B------:R-:W5:Y:S02]  /*30c0*/  LDG.E.S8 R33, desc[UR36][R10.64+0x1] ;  /* 0x000001240a217981 */ /* 0x000f64000c1e1300 */
[----:B--2---:R-:W-:Y:S02]  /*30d0*/  IADD3 R0, PT, PT, R0, R17, RZ ;  /* 0x0000001100007210 */ /* 0x004fe40007ffe0ff */
[----:B------:R-:W2:Y:S03]  /*30e0*/  LDG.E.S8 R17, desc[UR36][R10.64+0x2] ;  /* 0x000002240a117981 */ /* 0x000ea6000c1e1300 */
        /* <DEDUP_REMOVED lines=16> */
[----:B------:R-:W-:Y:S02]  /*31f0*/  IADD3 R0, PT, PT, R0, R29, RZ ;  /* 0x0000001d00007210 */ /* 0x000fe40007ffe0ff */
[----:B------:R0:W5:Y:S01]  /*3200*/  LDG.E.S8 R29, desc[UR36][R10.64+0x8] ;  /* 0x000008240a1d7981 */ /* 0x000162000c1e1300 */
[----:B------:R-:W-:Y:S02]  /*3210*/  IADD3 R16, PT, PT, R16, 0x10, RZ ;  /* 0x0000001010107810 */ /* 0x000fe40007ffe0ff */
[----:B------:R-:W-:Y:S02]  /*3220*/  IMAD R0, R0, 0x20, R0 ;  /* 0x0000002000007824 */ /* 0x000fe400078e0200 */
[----:B------:R-:W-:Y:S02]  /*3230*/  ISETP.NE.AND P1, PT, R16, RZ, PT ;  /* 0x000000ff1000720c */ /* 0x000fe40003f25270 */
[----:B------:R-:W-:Y:S01]  /*3240*/  IMAD.IADD R0, R0, 0x1, R31 ;  /* 0x0000000100007824 */ /* 0x000fe200078e021f */
[----:B0-----:R-:W-:-:S03]  /*3250*/  IADD3 R10, P2, PT, R10, 0x10, RZ ;  /* 0x000000100a0a7810 */ /* 0x001fc60007f5e0ff */
[----:B------:R-:W-:Y:S02]  /*3260*/  IMAD R0, R0, 0x20, R0 ;  /* 0x0000002000007824 */ /* 0x000fe400078e0200 */
[----:B------:R-:W-:-:S03]  /*3270*/  IMAD.X R11, RZ, RZ, R11, P2 ;  /* 0x000000ffff0b7224 */ /* 0x000fc600010e060b */
[----:B------:R-:W-:-:S05]  /*3280*/  IADD3 R0, PT, PT, R0, R33, RZ ;  /* 0x0000002100007210 */ /* 0x000fca0007ffe0ff */
[----:B------:R-:W-:-:S04]  /*3290*/  IMAD R0, R0, 0x20, R0 ;  /* 0x0000002000007824 */ /* 0x000fc800078e0200 */
        /* <DEDUP_REMOVED lines=11> */
[----:B------:R-:W-:-:S05]  /*3350*/  IMAD R0, R0, 0x20, R0 ;  /* 0x0000002000007824 */ /* 0x000fca00078e0200 */
[----:B------:R-:W-:Y:S01]  /*3360*/  IADD3 R0, PT, PT, R0, R29, RZ ;  /* 0x0000001d00007210 */ /* 0x000fe20007ffe0ff */
[----:B------:R-:W-:Y:S06]  /*3370*/  @P1 BRA `(.L_x_84) ;  /* 0xfffffffc002c1947 */ /* 0x000fec000383ffff */
.L_x_83:
[----:B------:R-:W-:Y:S05]  /*3380*/  BSYNC.RECONVERGENT B3 ;  /* 0x0000000000037941 */ /* 0x000fea0003800200 */
.L_x_82:
[----:B------:R-:W-:Y:S04]  /*3390*/  BSSY.RECONVERGENT B3, `(.L_x_85) ;  /* 0x0000048000037945 */ /* 0x000fe80003800200 */
        /* <DEDUP_REMOVED lines=16> */
[----:B------:R-:W-:-:S02]  /*34a0*/  IMAD R0, R0, 0x20, R0 ;  /* 0x0000002000007824 */ /* 0x000fc400078e0200 */
[----:B------:R-:W-:Y:S02]  /*34b0*/  VIADD R15, R15, 0x8 ;  /* 0x000000080f0f7836 */ /* 0x000fe40000000000 */
[----:B--2---:R-:W-:-:S05]  /*34c0*/  IMAD.IADD R0, R0, 0x1, R17 ;  /* 0x0000000100007824 */ /* 0x004fca00078e0211 */
[----:B------:R-:W-:-:S05]  /*34d0*/  LEA R0, R0, R0, 0x5 ;  /* 0x0000000000007211 */ /* 0x000fca00078e28ff */
[----:B---3--:R-:W-:-:S04]  /*34e0*/  IMAD.IADD R0, R0, 0x1, R19 ;  /* 0x0000000100007824 */ /* 0x008fc800078e0213 */
[----:B------:R-:W-:-:S04]  /*34f0*/  IMAD R0, R0, 0x20, R0 ;  /* 0x0000002000007824 */ /* 0x000fc800078e0200 */
[----:B----4-:R-:W-:-:S05]  /*3500*/  IMAD.IADD R0, R0, 0x1, R21 ;  /* 0x0000000100007824 */ /* 0x010fca00078e0215 */
[----:B------:R-:W-:-:S05]  /*3510*/  LEA R0, R0, R0, 0x5 ;  /* 0x0000000000007211 */ /* 0x000fca00078e28ff */
[----:B-----5:R-:W-:-:S04]  /*3520*/  IMAD.IADD R0, R0, 0x1, R23 ;  /* 0x0000000100007824 */ /* 0x020fc800078e0217 */
[----:B------:R-:W-:-:S04]  /*3530*/  IMAD R0, R0, 0x20, R0 ;  /* 0x0000002000007824 */ /* 0x000fc800078e0200 */
[----:B------:R-:W-:-:S05]  /*3540*/  IMAD.IADD R0, R0, 0x1, R25 ;  /* 0x0000000100007824 */ /* 0x000fca00078e0219 */
[----:B------:R-:W-:-:S05]  /*3550*/  LEA R0, R0, R0, 0x5 ;  /* 0x0000000000007211 */ /* 0x000fca00078e28ff */
[----:B------:R-:W-:-:S04]  /*3560*/  IMAD.IADD R0, R0, 0x1, R27 ;  /* 0x0000000100007824 */ /* 0x000fc800078e021b */
[----:B------:R-:W-:-:S04]  /*3570*/  IMAD R0, R0, 0x20, R0 ;  /* 0x0000002000007824 */ /* 0x000fc800078e0200 */
[----:B------:R-:W-:-:S05]  /*3580*/  IMAD.IADD R0, R0, 0x1, R29 ;  /* 0x0000000100007824 */ /* 0x000fca00078e021d */
[----:B------:R-:W-:-:S05]  /*3590*/  LEA R0, R0, R0, 0x5 ;  /* 0x0000000000007211 */ /* 0x000fca00078e28ff */
[----:B------:R-:W-:-:S07]  /*35a0*/  IMAD.IADD R0, R0, 0x1, R31 ;  /* 0x0000000100007824 */ /* 0x000fce00078e021f */
.L_x_88:
[----:B------:R-:W-:Y:S05]  /*35b0*/  BSYNC.RECONVERGENT B4 ;  /* 0x0000000000047941 */ /* 0x000fea0003800200 */
.L_x_87:
        /* <DEDUP_REMOVED lines=12> */
[----:B------:R-:W-:Y:S01]  /*3680*/  LEA R0, R0, R0, 0x5 ;  /* 0x0000000000007211 */ /* 0x000fe200078e28ff */
[----:B------:R-:W-:-:S04]  /*3690*/  VIADD R15, R15, 0x4 ;  /* 0x000000040f0f7836 */ /* 0x000fc80000000000 */
[----:B--2---:R-:W-:-:S04]  /*36a0*/  IMAD.IADD R0, R0, 0x1, R17 ;  /* 0x0000000100007824 */ /* 0x004fc800078e0211 */
[----:B------:R-:W-:-:S04]  /*36b0*/  IMAD R0, R0, 0x20, R0 ;  /* 0x0000002000007824 */ /* 0x000fc800078e0200 */
[----:B---3--:R-:W-:-:S05]  /*36c0*/  IMAD.IADD R0, R0, 0x1, R19 ;  /* 0x0000000100007824 */ /* 0x008fca00078e0213 */
[----:B------:R-:W-:-:S05]  /*36d0*/  LEA R0, R0, R0, 0x5 ;  /* 0x0000000000007211 */ /* 0x000fca00078e28ff */
[----:B----4-:R-:W-:-:S04]  /*36e0*/  IMAD.IADD R0, R0, 0x1, R21 ;  /* 0x0000000100007824 */ /* 0x010fc800078e0215 */
[----:B------:R-:W-:-:S05]  /*36f0*/  IMAD R0, R0, 0x20, R0 ;  /* 0x0000002000007824 */ /* 0x000fca00078e0200 */
[----:B-----5:R-:W-:-:S07]  /*3700*/  IADD3 R0, PT, PT, R0, R23, RZ ;  /* 0x0000001700007210 */ /* 0x020fce0007ffe0ff */
.L_x_90:
[----:B------:R-:W-:Y:S05]  /*3710*/  BSYNC.RECONVERGENT B4 ;  /* 0x0000000000047941 */ /* 0x000fea0003800200 */
.L_x_89:
[----:B------:R-:W-:Y:S05]  /*3720*/  @!P1 BRA `(.L_x_86) ;  /* 0x0000000000389947 */ /* 0x000fea0003800000 */
[----:B------:R-:W-:-:S05]  /*3730*/  IADD3 R2, P0, PT, R15, R2, RZ ;  /* 0x000000020f027210 */ /* 0x000fca0007f1e0ff */
[----:B------:R-:W-:-:S05]  /*3740*/  IMAD.X R3, RZ, RZ, R3, P0 ;  /* 0x000000ffff037224 */ /* 0x000fca00000e0603 */
        /* <DEDUP_REMOVED lines=8> */
[----:B------:R-:W-:-:S05]  /*37d0*/  LEA R15, R0, R0, 0x5 ;  /* 0x00000000000f7211 */ /* 0x000fca00078e28ff */
[----:B--2---:R-:W-:-:S04]  /*37e0*/  IMAD.IADD R0, R15, 0x1, R10 ;  /* 0x000000010f007824 */ /* 0x004fc800078e020a */
[----:B------:R-:W-:-:S04]  /*37f0*/  @P0 IMAD R10, R0, 0x20, R0 ;  /* 0x00000020000a0824 */ /* 0x000fc800078e0200 */
[----:B---3--:R-:W-:-:S07]  /*3800*/  @P0 IMAD.IADD R0, R10, 0x1, R11 ;  /* 0x000000010a000824 */ /* 0x008fce00078e020b */
.L_x_86:
[----:B------:R-:W-:Y:S05]  /*3810*/  BSYNC.RECONVERGENT B3 ;  /* 0x0000000000037941 */ /* 0x000fea0003800200 */
.L_x_85:
[----:B------:R-:W-:-:S04]  /*3820*/  LOP3.LUT R0, R0, 0x7fff, RZ, 0xc0, !PT ;  /* 0x00007fff00007812 */ /* 0x000fc800078ec0ff */
[----:B------:R-:W-:-:S07]  /*3830*/  LOP3.LUT R10, R0, 0x8000, RZ, 0xfc, !PT ;  /* 0x00008000000a7812 */ /* 0x000fce00078efcff */
.L_x_81:
[----:B------:R-:W-:Y:S05]  /*3840*/  BSYNC.RECONVERGENT B2 ;  /* 0x0000000000027941 */ /* 0x000fea0003800200 */
.L_x_80:
[----:B------:R2:W-:Y:S01]  /*3850*/  STL [R7+0x4], R10 ;  /* 0x0000040a07007387 */ /* 0x0005e20000100800 */
[----:B------:R-:W-:-:S03]  /*3860*/  MOV R0, R13 ;  /* 0x0000000d00007202 */ /* 0x000fc60000000f00 */
[----:B------:R2:W-:Y:S01]  /*3870*/  STL.U16 [R7+0xa], R12 ;  /* 0x00000a0c07007387 */ /* 0x0005e20000100400 */
[----:B------:R-:W-:Y:S05]  /*3880*/  BRA `(.L_x_91) ;  /* 0x0000000400987947 */ /* 0x000fea0003800000 */
.L_x_74:
[----:B------:R-:W-:Y:S01]  /*3890*/  ISETP.NE.AND P0, PT, R15, 0x2d, PT ;  /* 0x0000002d0f00780c */ /* 0x000fe20003f05270 */
[----:B------:R-:W-:Y:S01]  /*38a0*/  IMAD.MOV.U32 R2, RZ, RZ, 0x3 ;  /* 0x00000003ff027424 */ /* 0x000fe200078e00ff */
[----:B------:R-:W-:Y:S01]  /*38b0*/  BSSY.RECONVERGENT B2, `(.L_x_92) ;  /* 0x0000015000027945 */ /* 0x000fe20003800200 */
[----:B------:R-:W-:-:S03]  /*38c0*/  VIADD R0, R10, 0x1 ;  /* 0x000000010a007836 */ /* 0x000fc60000000000 */
[----:B------:R0:W-:Y:S07]  /*38d0*/  STL [R7], R2 ;  /* 0x0000000207007387 */ /* 0x0001ee0000100800 */
[----:B------:R-:W-:-:S05]  /*38e0*/  @P0 IMAD.MOV R0, RZ, RZ, R10 ;  /* 0x000000ffff000224 */ /* 0x000fca00078e020a */
[----:B------:R-:W-:Y:S02]  /*38f0*/  ISETP.GE.U32.AND P0, PT, R0, R9, PT ;  /* 0x000000090000720c */ /* 0x000fe40003f06070 */
[----:B------:R-:W-:-:S11]  /*3900*/  MOV R11, R0 ;  /* 0x00000000000b7202 */ /* 0x000fd60000000f00 */
[----:B0-----:R-:W-:Y:S05]  /*3910*/  @P0 BRA `(.L_x_93) ;  /* 0x0000000000380947 */ /* 0x001fea0003800000 */
[----:B------:R-:W-:-:S07]  /*3920*/  IMAD.MOV.U32 R0, RZ, RZ, R11 ;  /* 0x000000ffff007224 */ /* 0x000fce00078e000b */
.L_x_94:
[----:B------:R-:W0:Y:S02]  /*3930*/  LDCU.64 UR4, c[0x0][0x380] ;  /* 0x00007000ff0477ac */ /* 0x000e240008000a00 */
[----:B0-----:R-:W-:-:S05]  /*3940*/  IADD3 R2, P0, PT, R0, UR4, RZ ;  /* 0x0000000400027c10 */ /* 0x001fca000ff1e0ff */
[----:B------:R-:W-:-:S05]  /*3950*/  IMAD.X R3, RZ, RZ, UR5, P0 ;  /* 0x00000005ff037e24 */ /* 0x000fca00080e06ff */
[----:B------:R-:W2:Y:S02]  /*3960*/  LDG.E.U8 R2, desc[UR36][R2.64] ;  /* 0x0000002402027981 */ /* 0x000ea4000c1e1100 */
[C---:B--2---:R-:W-:Y:S01]  /*3970*/  VIADD R12, R2.reuse, 0xffffffd0 ;  /* 0xffffffd0020c7836 */ /* 0x044fe20000000000 */
[----:B------:R-:W-:-:S04]  /*3980*/  ISETP.NE.AND P0, PT, R2, 0x2e, PT ;  /* 0x0000002e0200780c */ /* 0x000fc80003f05270 */
[----:B------:R-:W-:-:S04]  /*3990*/  LOP3.LUT R12, R12, 0xff, RZ, 0xc0, !PT ;  /* 0x000000ff0c0c7812 */ /* 0x000fc800078ec0ff */
[----:B------:R-:W-:-:S13]  /*39a0*/  ISETP.GT.U32.AND P1, PT, R12, 0x9, PT ;  /* 0x000000090c00780c */ /* 0x000fda0003f24070 */
[----:B------:R-:W-:Y:S05]  /*39b0*/  @P0 BRA P1, `(.L_x_93) ;  /* 0x0000000000100947 */ /* 0x000fea0000800000 */
[----:B------:R-:W-:-:S04]  /*39c0*/  IADD3 R0, PT, PT, R0, 0x1, RZ ;  /* 0x0000000100007810 */ /* 0x000fc80007ffe0ff */
[----:B------:R-:W-:-:S13]  /*39d0*/  ISETP.GE.U32.AND P0, PT, R0, R9, PT ;  /* 0x000000090000720c */ /* 0x000fda0003f06070 */
[----:B------:R-:W-:Y:S05]  /*39e0*/  @!P0 BRA `(.L_x_94) ;  /* 0xfffffffc00d08947 */ /* 0x000fea000383ffff */
[----:B------:R-:W-:-:S07]  /*39f0*/  IMAD.MOV.U32 R0, RZ, RZ, R9 ;  /* 0x000000ffff007224 */ /* 0x000fce00078e0009 */
.L_x_93:
[----:B------:R-:W-:Y:S05]  /*3a00*/  BSYNC.RECONVERGENT B2 ;  /* 0x0000000000027941 */ /* 0x000fea0003800200 */
.L_x_92:
[----:B------:R-:W-:Y:S01]  /*3a10*/  ISETP.GE.U32.AND P0, PT, R11, R0, PT ;  /* 0x000000000b00720c */ /* 0x000fe20003f06070 */
[----:B------:R-:W-:Y:S01]  /*3a20*/  BSSY.RECONVERGENT B2, `(.L_x_95) ;  /* 0x000001c000027945 */ /* 0x000fe20003800200 */
[----:B------:R-:W-:-:S11]  /*3a30*/  IMAD.MOV.U32 R12, RZ, RZ, RZ ;  /* 0x000000ffff0c7224 */ /* 0x000fd600078e00ff */
[----:B------:R-:W-:Y:S05]  /*3a40*/  @P0 BRA `(.L_x_96) ;  /* 0x0000000000640947 */ /* 0x000fea0003800000 */
[----:B------:R-:W-:Y:S01]  /*3a50*/  HFMA2 R13, -RZ, RZ, 1.44921875, -19.203125 ;  /* 0x3dcccccdff0d7431 */ /* 0x000fe200000001ff */
[----:B------:R-:W-:Y:S01]  /*3a60*/  PRMT R14, RZ, 0x7610, R14 ;  /* 0x00007610ff0e7816 */ /* 0x000fe2000000000e */
[----:B------:R-:W-:-:S07]  /*3a70*/  IMAD.MOV.U32 R12, RZ, RZ, RZ ;  /* 0x000000ffff0c7224 */ /* 0x000fce00078e00ff */
.L_x_99:
[----:B------:R-:W0:Y:S02]  /*3a80*/  LDCU.64 UR4, c[0x0][0x380] ;  /* 0x00007000ff0477ac */ /* 0x000e240008000a00 */
[----:B0-----:R-:W-:-:S05]  /*3a90*/  IADD3 R2, P0, PT, R11, UR4, RZ ;  /* 0x000000040b027c10 */ /* 0x001fca000ff1e0ff */
[----:B------:R-:W-:-:S05]  /*3aa0*/  IMAD.X R3, RZ, RZ, UR5, P0 ;  /* 0x00000005ff037e24 */ /* 0x000fca00080e06ff */
[----:B------:R-:W2:Y:S01]  /*3ab0*/  LDG.E.U8 R2, desc[UR36][R2.64] ;  /* 0x0000002402027981 */ /* 0x000ea2000c1e1100 */
[----:B------:R-:W-:Y:S01]  /*3ac0*/  VIADD R11, R11, 0x1 ;  /* 0x000000010b0b7836 */ /* 0x000fe20000000000 */
[----:B------:R-:W-:Y:S01]  /*3ad0*/  BSSY.RECONVERGENT B3, `(.L_x_97) ;  /* 0x000000f000037945 */ /* 0x000fe20003800200 */
[----:B------:R-:W-:Y:S01]  /*3ae0*/  IMAD.MOV.U32 R17, RZ, RZ, 0x1 ;  /* 0x00000001ff117424 */ /* 0x000fe200078e00ff */
[----:B------:R-:W-:Y:S02]  /*3af0*/  PRMT R16, R14, 0x7610, R16 ;  /* 0x000076100e107816 */ /* 0x000fe40000000010 */
[----:B------:R-:W-:Y:S02]  /*3b00*/  ISETP.GE.U32.AND P1, PT, R11, R0, PT ;  /* 0x000000000b00720c */ /* 0x000fe40003f26070 */
[----:B------:R-:W-:Y:S02]  /*3b10*/  PRMT R14, R17, 0x7610, R14 ;  /* 0x00007610110e7816 */ /* 0x000fe4000000000e */
[----:B--2---:R-:W-:-:S13]  /*3b20*/  ISETP.NE.AND P0, PT, R2, 0x2e, PT ;  /* 0x0000002e0200780c */ /* 0x004fda0003f05270 */
[----:B------:R-:W-:Y:S05]  /*3b30*/  @!P0 BRA `(.L_x_98) ;  /* 0x0000000000208947 */ /* 0x000fea0003800000 */
[----:B------:R-:W-:Y:S02]  /*3b40*/  PRMT R2, R2, 0x8880, RZ ;  /* 0x0000888002027816 */ /* 0x000fe400000000ff */
[----:B------:R-:W-:Y:S02]  /*3b50*/  LOP3.LUT P0, RZ, R16, 0xff, RZ, 0xc0, !PT ;  /* 0x000000ff10ff7812 */ /* 0x000fe4000780c0ff */
[----:B------:R-:W-:-:S04]  /*3b60*/  IADD3 R2, PT, PT, R2, -0x30, RZ ;  /* 0xffffffd002027810 */ /* 0x000fc80007ffe0ff */
[----:B------:R-:W-:-:S07]  /*3b70*/  I2FP.F32.S32 R3, R2 ;  /* 0x0000000200037245 */ /* 0x000fce0000201400 */
[C---:B------:R-:W-:Y:S01]  /*3b80*/  @P0 FFMA R12, R13.reuse, R3, R12 ;  /* 0x000000030d0c0223 */ /* 0x040fe2000000000c */
[----:B------:R-:W-:Y:S01]  /*3b90*/  @!P0 PRMT R14, RZ, 0x7610, R14 ;  /* 0x00007610ff0e8816 */ /* 0x000fe2000000000e */
[----:B------:R-:W-:Y:S02]  /*3ba0*/  @P0 FMUL R13, R13, 0.10000000149011611938 ;  /* 0x3dcccccd0d0d0820 */ /* 0x000fe40000400000 */
[----:B------:R-:W-:-:S07]  /*3bb0*/  @!P0 FFMA R12, R12, 10, R3 ;  /* 0x412000000c0c8823 */ /* 0x000fce0000000003 */
.L_x_98:
[----:B------:R-:W-:Y:S05]  /*3bc0*/  BSYNC.RECONVERGENT B3 ;  /* 0x0000000000037941 */ /* 0x000fea0003800200 */
.L_x_97:
[----:B------:R-:W-:Y:S05]  /*3bd0*/  @!P1 BRA `(.L_x_99) ;  /* 0xfffffffc00a89947 */ /* 0x000fea000383ffff */
.L_x_96:
[----:B------:R-:W-:Y:S05]  /*3be0*/  BSYNC.RECONVERGENT B2 ;  /* 0x0000000000027941 */ /* 0x000fea0003800200 */
.L_x_95:
[----:B------:R-:W-:Y:S01]  /*3bf0*/  ISETP.NE.AND P0, PT, R15, 0x2d, PT ;  /* 0x0000002d0f00780c */ /* 0x000fe20003f05270 */
[----:B------:R-:W-:-:S03]  /*3c00*/  IMAD.IADD R2, R0, 0x1, -R10 ;  /* 0x0000000100027824 */ /* 0x000fc600078e0a0a */
[----:B------:R-:W-:Y:S02]  /*3c10*/  FSEL R12, -R12, R12, !P0 ;  /* 0x0000000c0c0c7208 */ /* 0x000fe40004000100 */
[----:B------:R3:W-:Y:S04]  /*3c20*/  STL.U16 [R7+0xa], R2 ;  /* 0x00000a0207007387 */ /* 0x0007e80000100400 */
[----:B------:R3:W-:Y:S01]  /*3c30*/  STL [R7+0x4], R12 ;  /* 0x0000040c07007387 */ /* 0x0007e20000100800 */
[----:B------:R-:W-:Y:S05]  /*3c40*/  BRA `(.L_x_91) ;  /* 0x0000000000a87947 */ /* 0x000fea0003800000 */
.L_x_73:
[----:B------:R-:W-:Y:S01]  /*3c50*/  IMAD.MOV.U32 R3, RZ, RZ, 0x1 ;  /* 0x00000001ff037424 */ /* 0x000fe200078e00ff */
[----:B------:R4:W-:Y:S04]  /*3c60*/  STL [R7], R14 ;  /* 0x0000000e07007387 */ /* 0x0009e80000100800 */
[----:B------:R4:W-:Y:S04]  /*3c70*/  STL.U16 [R7+0xa], R3 ;  /* 0x00000a0307007387 */ /* 0x0009e80000100400 */
[----:B------:R-:W2:Y:S01]  /*3c80*/  LDL.U8 R2, [R1+0xc1] ;  /* 0x0000c10001027983 */ /* 0x000ea20000100000 */
[----:B------:R-:W-:Y:S01]  /*3c90*/  IADD3 R0, PT, PT, R10, 0x1, RZ ;  /* 0x000000010a007810 */ /* 0x000fe20007ffe0ff */
[----:B--2---:R-:W-:-:S05]  /*3ca0*/  VIADD R2, R2, 0xffffffff ;  /* 0xffffffff02027836 */ /* 0x004fca0000000000 */
[----:B------:R4:W-:Y:S01]  /*3cb0*/  STL.U8 [R1+0xc1], R2 ;  /* 0x0000c10201007387 */ /* 0x0009e20000100000 */
[----:B------:R-:W-:Y:S05]  /*3cc0*/  BRA `(.L_x_91) ;  /* 0x0000000000887947 */ /* 0x000fea0003800000 */
.L_x_72:
[----:B------:R-:W-:Y:S01]  /*3cd0*/  IMAD.MOV.U32 R3, RZ, RZ, 0x1 ;  /* 0x00000001ff037424 */ /* 0x000fe200078e00ff */
[----:B------:R1:W-:Y:S04]  /*3ce0*/  STL [R7], RZ ;  /* 0x000000ff07007387 */ /* 0x0003e80000100800 */
[----:B------:R1:W-:Y:S04]  /*3cf0*/  STL.U16 [R7+0xa], R3 ;  /* 0x00000a0307007387 */ /* 0x0003e80000100400 */
[----:B------:R-:W2:Y:S01]  /*3d00*/  LDL.U8 R2, [R1+0xc1] ;  /* 0x0000c10001027983 */ /* 0x000ea20000100000 */
[----:B------:R-:W-:-:S02]  /*3d10*/  VIADD R0, R10, 0x1 ;  /* 0x000000010a007836 */ /* 0x000fc40000000000 */
[----:B--2---:R-:W-:-:S05]  /*3d20*/  VIADD R2, R2, 0x1 ;  /* 0x0000000102027836 */ /* 0x004fca0000000000 */
[----:B------:R1:W-:Y:S01]  /*3d30*/  STL.U8 [R1+0xc1], R2 ;  /* 0x0000c10201007387 */ /* 0x0003e20000100000 */
[----:B------:R-:W-:Y:S05]  /*3d40*/  BRA `(.L_x_91) ;  /* 0x0000000000687947 */ /* 0x000fea0003800000 */
.L_x_71:
[----:B------:R-:W-:Y:S01]  /*3d50*/  MOV R2, 0x4 ;  /* 0x0000000400027802 */ /* 0x000fe20000000f00 */
[----:B------:R-:W-:Y:S01]  /*3d60*/  VIADD R10, R10, 0x1 ;  /* 0x000000010a0a7836 */ /* 0x000fe20000000000 */
[----:B------:R-:W-:Y:S01]  /*3d70*/  BSSY.RECONVERGENT B2, `(.L_x_100) ;  /* 0x0000013000027945 */ /* 0x000fe20003800200 */
[----:B------:R-:W-:Y:S02]  /*3d80*/  IMAD.MOV.U32 R11, RZ, RZ, RZ ;  /* 0x000000ffff0b7224 */ /* 0x000fe400078e00ff */
[----:B------:R1:W-:Y:S01]  /*3d90*/  STL [R7], R2 ;  /* 0x0000000207007387 */ /* 0x0003e20000100800 */
[----:B------:R-:W-:Y:S01]  /*3da0*/  ISETP.GE.U32.AND P0, PT, R10, R9, PT ;  /* 0x000000090a00720c */ /* 0x000fe20003f06070 */
[----:B------:R-:W-:-:S12]  /*3db0*/  IMAD.MOV.U32 R0, RZ, RZ, R10 ;  /* 0x000000ffff007224 */ /* 0x000fd800078e000a */
[----:B-1----:R-:W-:Y:S05]  /*3dc0*/  @P0 BRA `(.L_x_101) ;  /* 0x0000000000340947 */ /* 0x002fea0003800000 */
[----:B------:R-:W-:-:S07]  /*3dd0*/  MOV R0, R10 ;  /* 0x0000000a00007202 */ /* 0x000fce0000000f00 */
.L_x_102:
[----:B------:R-:W1:Y:S02]  /*3de0*/  LDCU.64 UR4, c[0x0][0x380] ;  /* 0x00007000ff0477ac */ /* 0x000e640008000a00 */
[----:B-1----:R-:W-:-:S05]  /*3df0*/  IADD3 R2, P0, PT, R0, UR4, RZ ;  /* 0x0000000400027c10 */ /* 0x002fca000ff1e0ff */
[----:B------:R-:W-:-:S05]  /*3e00*/  IMAD.X R3, RZ, RZ, UR5, P0 ;  /* 0x00000005ff037e24 */ /* 0x000fca00080e06ff */
[----:B------:R-:W2:Y:S01]  /*3e10*/  LDG.E.U8 R2, desc[UR36][R2.64] ;  /* 0x0000002402027981 */ /* 0x000ea2000c1e1100 */
[----:B------:R-:W-:Y:S01]  /*3e20*/  IMAD.MOV.U32 R11, RZ, RZ, 0x1 ;  /* 0x00000001ff0b7424 */ /* 0x000fe200078e00ff */
[----:B--2---:R-:W-:-:S13]  /*3e30*/  ISETP.NE.AND P0, PT, R2, 0x22, PT ;  /* 0x000000220200780c */ /* 0x004fda0003f05270 */
[----:B------:R-:W-:Y:S05]  /*3e40*/  @!P0 BRA `(.L_x_101) ;  /* 0x0000000000148947 */ /* 0x000fea0003800000 */
[----:B------:R-:W-:-:S05]  /*3e50*/  VIADD R0, R0, 0x1 ;  /* 0x0000000100007836 */ /* 0x000fca0000000000 */
[----:B------:R-:W-:-:S13]  /*3e60*/  ISETP.GE.U32.AND P0, PT, R0, R9, PT ;  /* 0x000000090000720c */ /* 0x000fda0003f06070 */
[----:B------:R-:W-:Y:S05]  /*3e70*/  @!P0 BRA `(.L_x_102) ;  /* 0xfffffffc00d88947 */ /* 0x000fea000383ffff */
[----:B------:R-:W-:Y:S01]  /*3e80*/  MOV R0, R9 ;  /* 0x0000000900007202 */ /* 0x000fe20000000f00 */
[----:B------:R-:W-:-:S07]  /*3e90*/  IMAD.MOV.U32 R11, RZ, RZ, RZ ;  /* 0x000000ffff0b7224 */ /* 0x000fce00078e00ff */
.L_x_101:
[----:B------:R-:W-:Y:S05]  /*3ea0*/  BSYNC.RECONVERGENT B2 ;  /* 0x0000000000027941 */ /* 0x000fea0003800200 */
.L_x_100:
[----:B------:R-:W-:Y:S01]  /*3eb0*/  IMAD.IADD R2, R0, 0x1, -R10 ;  /* 0x0000000100027824 */ /* 0x000fe200078e0a0a */
[----:B------:R1:W-:Y:S01]  /*3ec0*/  STL [R7+0x4], R10 ;  /* 0x0000040a07007387 */ /* 0x0003e20000100800 */
[----:B------:R-:W-:-:S03]  /*3ed0*/  IMAD.IADD R0, R11, 0x1, R0 ;  /* 0x000000010b007824 */ /* 0x000fc600078e0200 */
[----:B------:R1:W-:Y:S04]  /*3ee0*/  STL.U16 [R7+0xa], R2 ;  /* 0x00000a0207007387 */ /* 0x0003e80000100400 */
.L_x_91:
[----:B------:R-:W-:Y:S05]  /*3ef0*/  BSYNC.RECONVERGENT B1 ;  /* 0x0000000000017941 */ /* 0x000fea0003800200 */
.L_x_70:
[----:B-1-34-:R-:W3:Y:S01]  /*3f00*/  LDL.U8 R2, [R1+0xc0] ;  /* 0x0000c00001027983 */ /* 0x01aee20000100000 */
[----:B------:R-:W-:Y:S02]  /*3f10*/  ISETP.LT.U32.AND P1, PT, R0, R9, PT ;  /* 0x000000090000720c */ /* 0x000fe40003f21070 */
[----:B---3--:R-:W-:-:S04]  /*3f20*/  IADD3 R2, PT, PT, R2, 0x1, RZ ;  /* 0x0000000102027810 */ /* 0x008fc80007ffe0ff */
[C---:B------:R-:W-:Y:S01]  /*3f30*/  LOP3.LUT R3, R2.reuse, 0xff, RZ, 0xc0, !PT ;  /* 0x000000ff02037812 */ /* 0x040fe200078ec0ff */
[----:B------:R1:W-:Y:S01]  /*3f40*/  STL.U8 [R1+0xc0], R2 ;  /* 0x0000c00201007387 */ /* 0x0003e20000100000 */
[----:B0-2---:R-:W-:Y:S02]  /*3f50*/  PRMT R7, R2, 0x7610, R7 ;  /* 0x0000761002077816 */ /* 0x005fe40000000007 */
[----:B------:R-:W-:-:S13]  /*3f60*/  ISETP.GE.U32.AND P0, PT, R3, 0x10, PT ;  /* 0x000000100300780c */ /* 0x000fda0003f06070 */
[----:B-1----:R-:W-:Y:S05]  /*3f70*/  @!P0 BRA P1, `(.L_x_103) ;  /* 0xffffffe800d88947 */ /* 0x002fea000083ffff */
.L_x_21:
[----:B------:R-:W-:Y:S05]  /*3f80*/  BSYNC.RECONVERGENT B0 ;  /* 0x0000000000007941 */ /* 0x000fea0003800200 */
.L_x_20:
[----:B------:R-:W-:Y:S05]  /*3f90*/  WARPSYNC.ALL ;  /* 0x0000000000007948 */ /* 0x000fea0003800000 */
[----:B------:R-:W0:Y:S01]  /*3fa0*/  LDC R11, c[0x0][0x398] ;  /* 0x0000e600ff0b7b82 */ /* 0x000e220000000800 */
[----:B------:R-:W-:Y:S01]  /*3fb0*/  IMAD.MOV.U32 R10, RZ, RZ, RZ ;  /* 0x000000ffff0a7224 */ /* 0x000fe200078e00ff */
[----:B------:R1:W-:Y:S01]  /*3fc0*/  STL [R1+0x8c8], RZ ;  /* 0x0008c8ff01007387 */ /* 0x0003e20000100800 */
[----:B------:R-:W-:Y:S01]  /*3fd0*/  IADD3 R8, P0, PT, R4, 0xc8, RZ ;  /* 0x000000c804087810 */ /* 0x000fe20007f1e0ff */
[----:B------:R-:W-:Y:S01]  /*3fe0*/  HFMA2 R21, -RZ, RZ, 0, 0 ;  /* 0x00000000ff157431 */ /* 0x000fe200000001ff */
[----:B------:R-:W-:-:S02]  /*3ff0*/  LOP3.LUT R7, R7, 0xff, RZ, 0xc0, !PT ;  /* 0x000000ff07077812 */ /* 0x000fc400078ec0ff */
[----:B------:R-:W-:Y:S01]  /*4000*/  MOV R20, 0x4090 ;  /* 0x0000409000147802 */ /* 0x000fe20000000f00 */
[----:B------:R-:W2:Y:S01]  /*4010*/  LDC.64 R2, c[0x0][0x390] ;  /* 0x0000e400ff027b82 */ /* 0x000ea20000000a00 */
[----:B0-----:R-:W-:Y:S01]  /*4020*/  IMAD R9, R6, R11, RZ ;  /* 0x0000000b06097224 */ /* 0x001fe200078e02ff */
[----:B------:R1:W-:Y:S01]  /*4030*/  STL.64 [R1+0x8d8], R10 ;  /* 0x0008d80a01007387 */ /* 0x0003e20000100a00 */
[----:B------:R-:W-:Y:S02]  /*4040*/  IMAD.MOV.U32 R6, RZ, RZ, RZ ;  /* 0x000000ffff067224 */ /* 0x000fe400078e00ff */
[----:B--2---:R-:W-:-:S04]  /*4050*/  IMAD.WIDE.U32 R2, R9, 0x4, R2 ;  /* 0x0000000409027825 */ /* 0x004fc800078e0002 */
[----:B------:R-:W-:Y:S01]  /*4060*/  IMAD.X R9, RZ, RZ, R5, P0 ;  /* 0x000000ffff097224 */ /* 0x000fe200000e0605 */
[----:B------:R1:W-:Y:S06]  /*4070*/  STL.64 [R1+0x8d0], R2 ;  /* 0x0008d00201007387 */ /* 0x0003ec0000100a00 */
[----:B-1----:R-:W-:Y:S05]  /*4080*/  CALL.REL.NOINC `($_Z20gpu_lisp_eval_kernelPKcjPjj$_Z9eval_exprP11SExpressionjjP5VMEnv) ;  /* 0x00000000001c7944 */ /* 0x002fea0003c00000 */
[----:B------:R-:W2:Y:S02]  /*4090*/  LDL.64 R4, [R1+0x8d8] ;  /* 0x0008d80001047983 */ /* 0x000ea40000100a00 */
[----:B--2---:R-:W-:-:S13]  /*40a0*/  ISETP.GE.U32.AND P0, PT, R4, R5, PT ;  /* 0x000000050400720c */ /* 0x004fda0003f06070 */
[----:B------:R-:W-:Y:S05]  /*40b0*/  @P0 EXIT ;  /* 0x000000000000094d */ /* 0x000fea0003800000 */
[----:B------:R-:W2:Y:S02]  /*40c0*/  LDL.64 R2, [R1+0x8d0] ;  /* 0x0008d00001027983 */ /* 0x000ea40000100a00 */
[----:B--2---:R-:W-:-:S05]  /*40d0*/  IMAD.WIDE.U32 R2, R4, 0x4, R2 ;  /* 0x0000000404027825 */ /* 0x004fca00078e0002 */
[----:B------:R-:W-:Y:S01]  /*40e0*/  ST.E desc[UR36][R2.64], RZ ;  /* 0x000000ff02007985 */ /* 0x000fe2000c101924 */
[----:B------:R-:W-:Y:S05]  /*40f0*/  EXIT ;  /* 0x000000000000794d */ /* 0x000fea0003800000 */
        .type           $_Z20gpu_lisp_eval_kernelPKcjPjj$_Z9eval_exprP11SExpressionjjP5VMEnv,@function
        .size           $_Z20gpu_lisp_eval_kernelPKcjPjj$_Z9eval_exprP11SExpressionjjP5VMEnv,(.L_x_263 - $_Z20gpu_lisp_eval_kernelPKcjPjj$_Z9eval_exprP11SExpressionjjP5VMEnv)
$_Z20gpu_lisp_eval_kernelPKcjPjj$_Z9eval_exprP11SExpressionjjP5VMEnv:
[----:B------:R-:W-:-:S05]  /*4100*/  VIADD R1, R1, 0xffffffa0 ;  /* 0xffffffa001017836 */ /* 0x000fca0000000000 */
[----:B------:R-:W-:Y:S04]  /*4110*/  STL [R1+0x5c], R47 ;  /* 0x00005c2f01007387 */ /* 0x000fe80000100800 */
        /* <DEDUP_REMOVED lines=11> */
[----:B------:R-:W-:Y:S04]  /*41d0*/  STL [R1], R2 ;  /* 0x0000000201007387 */ /* 0x000fe80000100800 */
[----:B------:R0:W-:Y:S04]  /*41e0*/  STL [R1+0x54], R44 ;  /* 0x0000542c01007387 */ /* 0x0001e80000100800 */
[----:B------:R1:W-:Y:S04]  /*41f0*/  STL [R1+0x50], R39 ;  /* 0x0000502701007387 */ /* 0x0003e80000100800 */
[----:B------:R2:W-:Y:S01]  /*4200*/  STL [R1+0x4c], R38 ;  /* 0x00004c2601007387 */ /* 0x0005e20000100800 */
[----:B0-----:R-:W0:Y:S05]  /*4210*/  BMOV.32.CLEAR R44, B11 ;  /* 0x000000000b2c7355 */ /* 0x001e2a0000100000 */
[----:B------:R3:W-:Y:S01]  /*4220*/  STL [R1+0x48], R37 ;  /* 0x0000482501007387 */ /* 0x0007e20000100800 */
[----:B-1----:R-:W1:Y:S05]  /*4230*/  BMOV.32.CLEAR R39, B10 ;  /* 0x000000000a277355 */ /* 0x002e6a0000100000 */
[----:B------:R4:W-:Y:S01]  /*4240*/  STL [R1+0x44], R36 ;  /* 0x0000442401007387 */ /* 0x0009e20000100800 */
[----:B--2---:R-:W2:Y:S05]  /*4250*/  BMOV.32.CLEAR R38, B9 ;  /* 0x0000000009267355 */ /* 0x004eaa0000100000 */
[----:B------:R5:W-:Y:S01]  /*4260*/  STL [R1+0x40], R31 ;  /* 0x0000401f01007387 */ /* 0x000be20000100800 */
[----:B---3--:R-:W3:Y:S05]  /*4270*/  BMOV.32.CLEAR R37, B8 ;  /* 0x0000000008257355 */ /* 0x008eea0000100000 */
[----:B----4-:R-:W4:Y:S05]  /*4280*/  BMOV.32.CLEAR R36, B7 ;  /* 0x0000000007247355 */ /* 0x010f2a0000100000 */
[----:B-----5:R-:W0:Y:S05]  /*4290*/  BMOV.32.CLEAR R31, B6 ;  /* 0x00000000061f7355 */ /* 0x020e2a0000100000 */
[----:B------:R5:W-:Y:S04]  /*42a0*/  STL [R1+0x24], R24 ;  /* 0x0000241801007387 */ /* 0x000be80000100800 */
[----:B------:R1:W-:Y:S04]  /*42b0*/  STL [R1+0x20], R23 ;  /* 0x0000201701007387 */ /* 0x0003e80000100800 */
[----:B------:R2:W-:Y:S01]  /*42c0*/  STL [R1+0x1c], R22 ;  /* 0x00001c1601007387 */ /* 0x0005e20000100800 */
[----:B-----5:R-:W-:-:S03]  /*42d0*/  IMAD.MOV.U32 R24, RZ, RZ, R4 ;  /* 0x000000ffff187224 */ /* 0x020fc600078e0004 */
[----:B------:R5:W-:Y:S01]  /*42e0*/  STL [R1+0x10], R19 ;  /* 0x0000101301007387 */ /* 0x000be20000100800 */
[----:B-1----:R-:W-:-:S03]  /*42f0*/  IMAD.MOV.U32 R23, RZ, RZ, R5 ;  /* 0x000000ffff177224 */ /* 0x002fc600078e0005 */
[----:B------:R1:W-:Y:S01]  /*4300*/  STL [R1+0xc], R18 ;  /* 0x00000c1201007387 */ /* 0x0003e20000100800 */
[----:B--2---:R-:W-:Y:S01]  /*4310*/  MOV R22, R6 ;  /* 0x0000000600167202 */ /* 0x004fe20000000f00 */
[----:B-----5:R-:W-:Y:S02]  /*4320*/  IMAD.MOV.U32 R19, RZ, RZ, R8 ;  /* 0x000000ffff137224 */ /* 0x020fe400078e0008 */
[----:B-1----:R-:W-:Y:S01]  /*4330*/  IMAD.MOV.U32 R18, RZ, RZ, R9 ;  /* 0x000000ffff127224 */ /* 0x002fe200078e0009 */
[----:B------:R-:W-:Y:S01]  /*4340*/  ISETP.GE.U32.AND P0, PT, R22, R7, PT ;  /* 0x000000071600720c */ /* 0x000fe20003f06070 */
[----:B------:R-:W-:Y:S01]  /*4350*/  BSSY.RECONVERGENT B11, `(.L_x_104) ;  /* 0x00008660000b7945 */ /* 0x000fe20003800200 */
[----:B------:R-:W-:Y:S02]  /*4360*/  HFMA2 R30, -RZ, RZ, 0, 0 ;  /* 0x00000000ff1e7431 */ /* 0x000fe400000001ff */
[----:B------:R-:W-:-:S09]  /*4370*/  IMAD.MOV.U32 R26, RZ, RZ, RZ ;  /* 0x000000ffff1a7224 */ /* 0x000fd200078e00ff */
[----:B0--34-:R-:W-:Y:S05]  /*4380*/  @P0 BRA `(.L_x_105) ;  /* 0x0000008400880947 */ /* 0x019fea0003800000 */
[----:B------:R-:W0:Y:S02]  /*4390*/  LDC R16, c[0x0][0x2f8] ;  /* 0x0000be00ff107b82 */ /* 0x000e240000000800 */
[----:B0-----:R-:W-:-:S04]  /*43a0*/  IMAD.IADD R9, R24, 0x1, -R16 ;  /* 0x0000000118097824 */ /* 0x001fc800078e0a10 */
[----:B------:R-:W-:-:S05]  /*43b0*/  IMAD R0, R22, 0xc, R9 ;  /* 0x0000000c16007824 */ /* 0x000fca00078e0209 */
[----:B------:R-:W2:Y:S02]  /*43c0*/  LDL R2, [R0] ;  /* 0x0000000000027983 */ /* 0x000ea40000100800 */
[----:B--2---:R-:W-:-:S13]  /*43d0*/  ISETP.NE.AND P0, PT, R2, 0x3, PT ;  /* 0x000000030200780c */ /* 0x004fda0003f05270 */
[----:B------:R-:W-:Y:S05]  /*43e0*/  @!P0 BRA `(.L_x_106) ;  /* 0x0000008400688947 */ /* 0x000fea0003800000 */
[----:B------:R-:W-:-:S13]  /*43f0*/  ISETP.NE.AND P0, PT, R2, 0x2, PT ;  /* 0x000000020200780c */ /* 0x000fda0003f05270 */
[----:B------:R-:W-:Y:S05]  /*4400*/  @!P0 BRA `(.L_x_107) ;  /* 0x0000008400508947 */ /* 0x000fea0003800000 */
[----:B------:R-:W-:Y:S01]  /*4410*/  ISETP.NE.AND P0, PT, R2, RZ, PT ;  /* 0x000000ff0200720c */ /* 0x000fe20003f05270 */
[----:B------:R-:W-:-:S12]  /*4420*/  IMAD.MOV.U32 R30, RZ, RZ, RZ ;  /* 0x000000ffff1e7224 */ /* 0x000fd800078e00ff */
[----:B------:R-:W-:Y:S05]  /*4430*/  @P0 BRA `(.L_x_105) ;  /* 0x00000084005c0947 */ /* 0x000fea0003800000 */
[----:B------:R-:W-:Y:S01]  /*4440*/  VIADD R2, R22, 0x1 ;  /* 0x0000000116027836 */ /* 0x000fe20000000000 */
[----:B------:R-:W-:Y:S01]  /*4450*/  BSSY.RECONVERGENT B0, `(.L_x_108) ;  /* 0x0000013000007945 */ /* 0x000fe20003800200 */
[----:B------:R-:W-:-:S03]  /*4460*/  MOV R29, R22 ;  /* 0x00000016001d7202 */ /* 0x000fc60000000f00 */
[----:B------:R-:W-:-:S13]  /*4470*/  ISETP.GE.U32.AND P0, PT, R2, R7, PT ;  /* 0x000000070200720c */ /* 0x000fda0003f06070 */
[----:B------:R-:W-:Y:S05]  /*4480*/  @P0 BRA `(.L_x_109) ;  /* 0x00000000003c0947 */ /* 0x000fea0003800000 */
[----:B------:R-:W-:Y:S02]  /*4490*/  IMAD.MOV.U32 R3, RZ, RZ, 0x1 ;  /* 0x00000001ff037424 */ /* 0x000fe400078e00ff */
[----:B------:R-:W-:-:S07]  /*44a0*/  IMAD.MOV.U32 R4, RZ, RZ, R2 ;  /* 0x000000ffff047224 */ /* 0x000fce00078e0002 */
.L_x_110:
[----:B------:R-:W-:-:S06]  /*44b0*/  IMAD R5, R4, 0xc, R9 ;  /* 0x0000000c04057824 */ /* 0x000fcc00078e0209 */
[----:B------:R-:W2:Y:S01]  /*44c0*/  LDL R5, [R5] ;  /* 0x0000000005057983 */ /* 0x000ea20000100800 */
[----:B------:R-:W-:Y:S02]  /*44d0*/  VIADD R8, R4, 0x1 ;  /* 0x0000000104087836 */ /* 0x000fe40000000000 */
[----:B------:R-:W-:Y:S02]  /*44e0*/  IMAD.MOV.U32 R29, RZ, RZ, R4 ;  /* 0x000000ffff1d7224 */ /* 0x000fe400078e0004 */
[----:B------:R-:W-:Y:S01]  /*44f0*/  IMAD.MOV.U32 R4, RZ, RZ, R8 ;  /* 0x000000ffff047224 */ /* 0x000fe200078e0008 */
[C---:B--2---:R-:W-:Y:S02]  /*4500*/  ISETP.NE.AND P1, PT, R5.reuse, 0x1, PT ;  /* 0x000000010500780c */ /* 0x044fe40003f25270 */
[----:B------:R-:W-:Y:S02]  /*4510*/  ISETP.NE.AND P0, PT, R5, RZ, PT ;  /* 0x000000ff0500720c */ /* 0x000fe40003f05270 */
[----:B------:R-:W-:-:S04]  /*4520*/  SEL R6, RZ, 0xffffffff, P1 ;  /* 0xffffffffff067807 */ /* 0x000fc80000800000 */
[----:B------:R-:W-:Y:S02]  /*4530*/  SEL R6, R6, 0x1, P0 ;  /* 0x0000000106067807 */ /* 0x000fe40000000000 */
[----:B------:R-:W-:Y:S02]  /*4540*/  ISETP.GE.U32.AND P0, PT, R8, R7, PT ;  /* 0x000000070800720c */ /* 0x000fe40003f06070 */
[----:B------:R-:W-:-:S04]  /*4550*/  IADD3 R3, PT, PT, R6, R3, RZ ;  /* 0x0000000306037210 */ /* 0x000fc80007ffe0ff */
[----:B------:R-:W-:-:S13]  /*4560*/  ISETP.NE.AND P1, PT, R3, RZ, PT ;  /* 0x000000ff0300720c */ /* 0x000fda0003f25270 */
[----:B------:R-:W-:Y:S05]  /*4570*/  @!P0 BRA P1, `(.L_x_110) ;  /* 0xfffffffc00cc8947 */ /* 0x000fea000083ffff */
.L_x_109:
[----:B------:R-:W-:Y:S05]  /*4580*/  BSYNC.RECONVERGENT B0 ;  /* 0x0000000000007941 */ /* 0x000fea0003800200 */
.L_x_108:
[----:B------:R-:W-:Y:S01]  /*4590*/  ISETP.GE.U32.AND P0, PT, R2, R29, PT ;  /* 0x0000001d0200720c */ /* 0x000fe20003f06070 */
[----:B------:R-:W-:Y:S02]  /*45a0*/  HFMA2 R30, -RZ, RZ, 0, 0 ;  /* 0x00000000ff1e7431 */ /* 0x000fe400000001ff */
[----:B------:R-:W-:-:S10]  /*45b0*/  IMAD.IADD R16, R19, 0x1, -R16 ;  /* 0x0000000113107824 */ /* 0x000fd400078e0a10 */
[----:B------:R-:W-:Y:S05]  /*45c0*/  @P0 BRA `(.L_x_105) ;  /* 0x0000008000f80947 */ /* 0x000fea0003800000 */
[----:B------:R-:W2:Y:S01]  /*45d0*/  LDL R3, [R0+0xc] ;  /* 0x00000c0000037983 */ /* 0x000ea20000100800 */
[----:B------:R-:W-:Y:S01]  /*45e0*/  IMAD.MOV.U32 R30, RZ, RZ, RZ ;  /* 0x000000ffff1e7224 */ /* 0x000fe200078e00ff */
[----:B--2---:R-:W-:-:S13]  /*45f0*/  ISETP.NE.AND P0, PT, R3, 0x2, PT ;  /* 0x000000020300780c */ /* 0x004fda0003f05270 */
[----:B------:R-:W-:Y:S05]  /*4600*/  @P0 BRA `(.L_x_105) ;  /* 0x0000008000e80947 */ /* 0x000fea0003800000 */
[----:B------:R-:W2:Y:S01]  /*4610*/  LDL R3, [R0+0x10] ;  /* 0x0000100000037983 */ /* 0x000ea20000100800 */
[----:B------:R-:W0:Y:S01]  /*4620*/  LDC.64 R46, c[0x0][0x358] ;  /* 0x0000d600ff2e7b82 */ /* 0x000e220000000a00 */
[----:B--2---:R-:W-:-:S13]  /*4630*/  ISETP.GT.AND P0, PT, R3, 0xe, PT ;  /* 0x0000000e0300780c */ /* 0x004fda0003f04270 */
[----:B0-----:R-:W-:Y:S05]  /*4640*/  @P0 BRA `(.L_x_111) ;  /* 0x0000001000bc0947 */ /* 0x001fea0003800000 */
[----:B------:R-:W-:Y:S01]  /*4650*/  ISETP.NE.AND P0, PT, R3, 0x6, PT ;  /* 0x000000060300780c */ /* 0x000fe20003f05270 */
[----:B------:R-:W-:-:S12]  /*4660*/  BSSY.RECONVERGENT B8, `(.L_x_112) ;  /* 0x000012c000087945 */ /* 0x000fd80003800200 */
[----:B------:R-:W-:Y:S05]  /*4670*/  @!P0 BRA `(.L_x_113) ;  /* 0x00000008005c8947 */ /* 0x000fea0003800000 */
[----:B------:R-:W-:Y:S01]  /*4680*/  ISETP.NE.AND P0, PT, R3, 0x9, PT ;  /* 0x000000090300780c */ /* 0x000fe20003f05270 */
[----:B------:R-:W-:-:S12]  /*4690*/  IMAD.MOV.U32 R30, RZ, RZ, RZ ;  /* 0x000000ffff1e7224 */ /* 0x000fd800078e00ff */
[----:B------:R-:W-:Y:S05]  /*46a0*/  @P0 BRA `(.L_x_114) ;  /* 0x00000010009c0947 */ /* 0x000fea0003800000 */
[----:B------:R-:W2:Y:S01]  /*46b0*/  LDL.64 R6, [R16+0x810] ;  /* 0x0008100010067983 */ /* 0x000ea20000100a00 */
[----:B------:R-:W-:Y:S01]  /*46c0*/  MOV R30, RZ ;  /* 0x000000ff001e7202 */ /* 0x000fe20000000f00 */
[----:B--2---:R-:W-:-:S05]  /*46d0*/  VIADD R0, R6, 0x5 ;  /* 0x0000000506007836 */ /* 0x004fca0000000000 */
[----:B------:R-:W-:-:S13]  /*46e0*/  ISETP.GE.U32.AND P0, PT, R0, R7, PT ;  /* 0x000000070000720c */ /* 0x000fda0003f06070 */
[----:B------:R-:W-:Y:S05]  /*46f0*/  @P0 BRA `(.L_x_114) ;  /* 0x0000001000880947 */ /* 0x000fea0003800000 */
[----:B------:R-:W2:Y:S01]  /*4700*/  LDL.64 R4, [R16+0x808] ;  /* 0x0008080010047983 */ /* 0x000ea20000100a00 */
[C---:B------:R-:W-:Y:S01]  /*4710*/  VIADD R25, R22.reuse, 0x2 ;  /* 0x0000000216197836 */ /* 0x040fe20000000000 */
[----:B------:R-:W-:Y:S01]  /*4720*/  VIADDMNMX.U32 R17, R22, 0x6, R29, PT ;  /* 0x0000000616117846 */ /* 0x000fe2000380001d */
[----:B------:R-:W-:Y:S01]  /*4730*/  VIADD R3, R6, 0x1 ;  /* 0x0000000106037836 */ /* 0x000fe20000000000 */
[----:B------:R-:W-:Y:S01]  /*4740*/  R2UR UR4, R46 ;  /* 0x000000002e0472ca */ /* 0x000fe200000e0000 */
[----:B------:R-:W-:Y:S01]  /*4750*/  IMAD.MOV.U32 R7, RZ, RZ, 0x1001 ;  /* 0x00001001ff077424 */ /* 0x000fe200078e00ff */
[----:B------:R-:W-:Y:S01]  /*4760*/  R2UR UR5, R47 ;  /* 0x000000002f0572ca */ /* 0x000fe200000e0000 */
[----:B------:R-:W-:Y:S01]  /*4770*/  HFMA2 R30, -RZ, RZ, 0, 0 ;  /* 0x00000000ff1e7431 */ /* 0x000fe200000001ff */
[----:B------:R-:W-:Y:S01]  /*4780*/  ISETP.GT.U32.AND P0, PT, R17, R25, PT ;  /* 0x000000191100720c */ /* 0x000fe20003f04070 */
[----:B------:R3:W-:Y:S01]  /*4790*/  STL [R16+0x810], R3 ;  /* 0x0008100310007387 */ /* 0x0007e20000100800 */
[----:B--2---:R-:W-:-:S09]  /*47a0*/  IMAD.WIDE.U32 R4, R6, 0x4, R4 ;  /* 0x0000000406047825 */ /* 0x004fd200078e0004 */
[----:B------:R3:W-:Y:S02]  /*47b0*/  ST.E desc[UR4][R4.64], R7 ;  /* 0x0000000704007985 */ /* 0x0007e4000c101904 */
[----:B------:R-:W-:Y:S05]  /*47c0*/  @!P0 BRA `(.L_x_114) ;  /* 0x0000001000548947 */ /* 0x000fea0003800000 */
[----:B---3--:R-:W-:Y:S01]  /*47d0*/  VIADD R7, R22, 0x3 ;  /* 0x0000000316077836 */ /* 0x008fe20000000000 */
[----:B------:R-:W-:Y:S04]  /*47e0*/  BSSY.RECONVERGENT B7, `(.L_x_115) ;  /* 0x0000023000077945 */ /* 0x000fe80003800200 */
[----:B------:R-:W-:-:S04]  /*47f0*/  VIMNMX.U32 R3, PT, PT, R17, R7, !PT ;  /* 0x0000000711037248 */ /* 0x000fc80007fe0000 */
[----:B------:R-:W-:-:S05]  /*4800*/  LOP3.LUT R5, R3, 0x2, RZ, 0x3c, !PT ;  /* 0x0000000203057812 */ /* 0x000fca00078e3cff */
[--C-:B------:R-:W-:Y:S01]  /*4810*/  IMAD.IADD R5, R5, 0x1, -R22.reuse ;  /* 0x0000000105057824 */ /* 0x100fe200078e0a16 */
[----:B------:R-:W-:-:S04]  /*4820*/  IADD3 R22, PT, PT, R3, -0x3, -R22 ;  /* 0xfffffffd03167810 */ /* 0x000fc80007ffe816 */
[----:B------:R-:W-:-:S13]  /*4830*/  LOP3.LUT P0, R5, R5, 0x3, RZ, 0xc0, !PT ;  /* 0x0000000305057812 */ /* 0x000fda000780c0ff */
[----:B------:R-:W-:Y:S05]  /*4840*/  @!P0 BRA `(.L_x_116) ;  /* 0x0000000000708947 */ /* 0x000fea0003800000 */
[----:B------:R-:W-:Y:S01]  /*4850*/  BSSY.RECONVERGENT B6, `(.L_x_117) ;  /* 0x000001a000067945 */ /* 0x000fe20003800200 */
[----:B------:R-:W-:-:S07]  /*4860*/  IMAD.MOV R2, RZ, RZ, -R5 ;  /* 0x000000ffff027224 */ /* 0x000fce00078e0a05 */
.L_x_118:
[----:B------:R-:W-:Y:S01]  /*4870*/  IADD3 R6, PT, PT, R7, -0x1, RZ ;  /* 0xffffffff07067810 */ /* 0x000fe20007ffe0ff */
[----:B------:R-:W-:Y:S01]  /*4880*/  IMAD.MOV.U32 R25, RZ, RZ, R7 ;  /* 0x000000ffff197224 */ /* 0x000fe200078e0007 */
[----:B0-----:R-:W-:Y:S01]  /*4890*/  MOV R8, R19 ;  /* 0x0000001300087202 */ /* 0x001fe20000000f00 */
[----:B------:R-:W-:Y:S01]  /*48a0*/  IMAD.MOV.U32 R4, RZ, RZ, R24 ;  /* 0x000000ffff047224 */ /* 0x000fe200078e0018 */
[----:B------:R-:W-:Y:S01]  /*48b0*/  MOV R20, 0x4900 ;  /* 0x0000490000147802 */ /* 0x000fe20000000f00 */
[----:B------:R-:W-:Y:S02]  /*48c0*/  IMAD.MOV.U32 R5, RZ, RZ, R23 ;  /* 0x000000ffff057224 */ /* 0x000fe400078e0017 */
[----:B------:R-:W-:Y:S02]  /*48d0*/  IMAD.MOV.U32 R9, RZ, RZ, R18 ;  /* 0x000000ffff097224 */ /* 0x000fe400078e0012 */
[----:B------:R-:W-:-:S07]  /*48e0*/  IMAD.MOV.U32 R21, RZ, RZ, 0x0 ;  /* 0x00000000ff157424 */ /* 0x000fce00078e00ff */
[----:B------:R-:W-:Y:S05]  /*48f0*/  CALL.REL.NOINC `($_Z20gpu_lisp_eval_kernelPKcjPjj$_Z9eval_exprP11SExpressionjjP5VMEnv) ;  /* 0xfffffff800007944 */ /* 0x000fea0003c3ffff */
[----:B------:R-:W2:Y:S04]  /*4900*/  LDL R3, [R16+0x810] ;  /* 0x0008100010037983 */ /* 0x000ea80000100800 */
[----:B------:R-:W2:Y:S01]  /*4910*/  LDL.64 R8, [R16+0x808] ;  /* 0x0008080010087983 */ /* 0x000ea20000100a00 */
[----:B------:R-:W0:Y:S01]  /*4920*/  F2I.U32.TRUNC.NTZ R0, R5 ;  /* 0x0000000500007305 */ /* 0x000e22000020f000 */
[----:B------:R-:W-:Y:S01]  /*4930*/  ISETP.NE.AND P0, PT, R4, 0x1, PT ;  /* 0x000000010400780c */ /* 0x000fe20003f05270 */
[----:B------:R-:W-:Y:S01]  /*4940*/  VIADD R7, R25, 0x1 ;  /* 0x0000000119077836 */ /* 0x000fe20000000000 */
[----:B------:R-:W-:Y:S02]  /*4950*/  IADD3 R2, PT, PT, R2, 0x1, RZ ;  /* 0x0000000102027810 */ /* 0x000fe40007ffe0ff */
[----:B------:R-:W-:-:S02]  /*4960*/  R2UR UR4, R46 ;  /* 0x000000002e0472ca */ /* 0x000fc400000e0000 */
[----:B------:R-:W-:Y:S02]  /*4970*/  R2UR UR5, R47 ;  /* 0x000000002f0572ca */ /* 0x000fe400000e0000 */
[----:B0-----:R-:W-:Y:S02]  /*4980*/  SEL R0, R0, RZ, !P0 ;  /* 0x000000ff00007207 */ /* 0x001fe40004000000 */
[----:B------:R-:W-:Y:S01]  /*4990*/  ISETP.NE.AND P0, PT, R2, RZ, PT ;  /* 0x000000ff0200720c */ /* 0x000fe20003f05270 */
[----:B--2---:R-:W-:-:S04]  /*49a0*/  IMAD.WIDE.U32 R8, R3, 0x4, R8 ;  /* 0x0000000403087825 */ /* 0x004fc800078e0008 */
[----:B------:R-:W-:-:S05]  /*49b0*/  VIADD R3, R3, 0x1 ;  /* 0x0000000103037836 */ /* 0x000fca0000000000 */
[----:B------:R0:W-:Y:S04]  /*49c0*/  STL [R16+0x810], R3 ;  /* 0x0008100310007387 */ /* 0x0001e80000100800 */
[----:B------:R0:W-:Y:S01]  /*49d0*/  ST.E desc[UR4][R8.64], R0 ;  /* 0x0000000008007985 */ /* 0x0001e2000c101904 */
[----:B------:R-:W-:Y:S05]  /*49e0*/  @P0 BRA `(.L_x_118) ;  /* 0xfffffffc00a00947 */ /* 0x000fea000383ffff */
[----:B------:R-:W-:Y:S05]  /*49f0*/  BSYNC.RECONVERGENT B6 ;  /* 0x0000000000067941 */ /* 0x000fea0003800200 */
.L_x_117:
[----:B------:R-:W-:-:S07]  /*4a00*/  VIADD R2, R7, 0xfffffffe ;  /* 0xfffffffe07027836 */ /* 0x000fce0000000000 */
.L_x_116:
[----:B------:R-:W-:Y:S05]  /*4a10*/  BSYNC.RECONVERGENT B7 ;  /* 0x0000000000077941 */ /* 0x000fea0003800200 */
.L_x_115:
[----:B------:R-:W-:Y:S01]  /*4a20*/  ISETP.GE.U32.AND P0, PT, R22, 0x3, PT ;  /* 0x000000031600780c */ /* 0x000fe20003f06070 */
[----:B------:R-:W-:-:S12]  /*4a30*/  IMAD.MOV.U32 R30, RZ, RZ, RZ ;  /* 0x000000ffff1e7224 */ /* 0x000fd800078e00ff */
[----:B------:R-:W-:Y:S05]  /*4a40*/  @!P0 BRA `(.L_x_114) ;  /* 0x0000000c00b48947 */ /* 0x000fea0003800000 */
[----:B------:R-:W-:Y:S01]  /*4a50*/  BSSY.RECONVERGENT B6, `(.L_x_119) ;  /* 0x0000057000067945 */ /* 0x000fe20003800200 */
[----:B------:R-:W-:-:S07]  /*4a60*/  IADD3 R25, PT, PT, R25, 0x2, RZ ;  /* 0x0000000219197810 */ /* 0x000fce0007ffe0ff */
.L_x_120:
[----:B-1----:R-:W-:Y:S01]  /*4a70*/  VIADD R7, R2, 0x2 ;  /* 0x0000000202077836 */ /* 0x002fe20000000000 */
[----:B------:R-:W-:Y:S01]  /*4a80*/  MOV R5, R23 ;  /* 0x0000001700057202 */ /* 0x000fe20000000f00 */
[----:B------:R-:W-:Y:S01]  /*4a90*/  VIADD R6, R25, 0xfffffffe ;  /* 0xfffffffe19067836 */ /* 0x000fe20000000000 */
[----:B------:R-:W-:Y:S01]  /*4aa0*/  MOV R20, 0x4b00 ;  /* 0x00004b0000147802 */ /* 0x000fe20000000f00 */
[----:B------:R-:W-:Y:S02]  /*4ab0*/  IMAD.MOV.U32 R4, RZ, RZ, R24 ;  /* 0x000000ffff047224 */ /* 0x000fe400078e0018 */
[----:B0-----:R-:W-:Y:S02]  /*4ac0*/  IMAD.MOV.U32 R8, RZ, RZ, R19 ;  /* 0x000000ffff087224 */ /* 0x001fe400078e0013 */
[----:B------:R-:W-:Y:S02]  /*4ad0*/  IMAD.MOV.U32 R9, RZ, RZ, R18 ;  /* 0x000000ffff097224 */ /* 0x000fe400078e0012 */
[----:B------:R-:W-:-:S07]  /*4ae0*/  IMAD.MOV.U32 R21, RZ, RZ, 0x0 ;  /* 0x00000000ff157424 */ /* 0x000fce00078e00ff */
[----:B------:R-:W-:Y:S05]  /*4af0*/  CALL.REL.NOINC `($_Z20gpu_lisp_eval_kernelPKcjPjj$_Z9eval_exprP11SExpressionjjP5VMEnv) ;  /* 0xfffffff400807944 */ /* 0x000fea0003c3ffff */
[----:B------:R-:W2:Y:S04]  /*4b00*/  LDL R3, [R16+0x810] ;  /* 0x0008100010037983 */ /* 0x000ea80000100800 */
[----:B------:R-:W2:Y:S01]  /*4b10*/  LDL.64 R10, [R16+0x808] ;  /* 0x00080800100a7983 */ /* 0x000ea20000100a00 */
[----:B------:R0:W1:Y:S01]  /*4b20*/  F2I.U32.TRUNC.NTZ R13, R5 ;  /* 0x00000005000d7305 */ /* 0x000062000020f000 */
[----:B------:R-:W-:Y:S01]  /*4b30*/  R2UR UR4, R46 ;  /* 0x000000002e0472ca */ /* 0x000fe200000e0000 */
[----:B------:R-:W-:Y:S01]  /*4b40*/  HFMA2 R21, -RZ, RZ, 0, 0 ;  /* 0x00000000ff157431 */ /* 0x000fe200000001ff */
[----:B------:R-:W-:Y:S01]  /*4b50*/  R2UR UR5, R47 ;  /* 0x000000002f0572ca */ /* 0x000fe200000e0000 */
[C---:B------:R-:W-:Y:S01]  /*4b60*/  VIADD R6, R25.reuse, 0xffffffff ;  /* 0xffffffff19067836 */ /* 0x040fe20000000000 */
[----:B------:R-:W-:Y:S01]  /*4b70*/  ISETP.NE.AND P0, PT, R4, 0x1, PT ;  /* 0x000000010400780c */ /* 0x000fe20003f05270 */
[----:B------:R-:W-:Y:S01]  /*4b80*/  VIADD R22, R25, 0x2 ;  /* 0x0000000219167836 */ /* 0x000fe20000000000 */
[----:B------:R-:W-:Y:S01]  /*4b90*/  MOV R8, R19 ;  /* 0x0000001300087202 */ /* 0x000fe20000000f00 */
[----:B------:R-:W-:Y:S01]  /*4ba0*/  IMAD.MOV.U32 R7, RZ, RZ, R25 ;  /* 0x000000ffff077224 */ /* 0x000fe200078e0019 */
[----:B------:R-:W-:Y:S01]  /*4bb0*/  MOV R20, 0x4c50 ;  /* 0x00004c5000147802 */ /* 0x000fe20000000f00 */
[----:B------:R-:W-:-:S02]  /*4bc0*/  IMAD.MOV.U32 R9, RZ, RZ, R18 ;  /* 0x000000ffff097224 */ /* 0x000fc400078e0012 */
[----:B------:R-:W-:Y:S02]  /*4bd0*/  IMAD.MOV.U32 R4, RZ, RZ, R24 ;  /* 0x000000ffff047224 */ /* 0x000fe400078e0018 */
[----:B0-----:R-:W-:Y:S01]  /*4be0*/  IMAD.MOV.U32 R5, RZ, RZ, R23 ;  /* 0x000000ffff057224 */ /* 0x001fe200078e0017 */
[----:B-1----:R-:W-:Y:S01]  /*4bf0*/  SEL R13, R13, RZ, !P0 ;  /* 0x000000ff0d0d7207 */ /* 0x002fe20004000000 */
[C---:B--2---:R-:W-:Y:S01]  /*4c00*/  IMAD.WIDE.U32 R10, R3.reuse, 0x4, R10 ;  /* 0x00000004030a7825 */ /* 0x044fe200078e000a */
[----:B------:R-:W-:-:S05]  /*4c10*/  IADD3 R3, PT, PT, R3, 0x1, RZ ;  /* 0x0000000103037810 */ /* 0x000fca0007ffe0ff */
[----:B------:R0:W-:Y:S04]  /*4c20*/  STL [R16+0x810], R3 ;  /* 0x0008100310007387 */ /* 0x0001e80000100800 */
[----:B------:R0:W-:Y:S02]  /*4c30*/  ST.E desc[UR4][R10.64], R13 ;  /* 0x0000000d0a007985 */ /* 0x0001e4000c101904 */
[----:B0-----:R-:W-:Y:S05]  /*4c40*/  CALL.REL.NOINC `($_Z20gpu_lisp_eval_kernelPKcjPjj$_Z9eval_exprP11SExpressionjjP5VMEnv) ;  /* 0xfffffff4002c7944 */ /* 0x001fea0003c3ffff */
[----:B------:R-:W2:Y:S04]  /*4c50*/  LDL R3, [R16+0x810] ;  /* 0x0008100010037983 */ /* 0x000ea80000100800 */
[----:B------:R-:W2:Y:S01]  /*4c60*/  LDL.64 R10, [R16+0x808] ;  /* 0x00080800100a7983 */ /* 0x000ea20000100a00 */
[----:B------:R0:W1:Y:S01]  /*4c70*/  F2I.U32.TRUNC.NTZ R13, R5 ;  /* 0x00000005000d7305 */ /* 0x000062000020f000 */
[----:B------:R-:W-:Y:S01]  /*4c80*/  R2UR UR4, R46 ;  /* 0x000000002e0472ca */ /* 0x000fe200000e0000 */
[----:B------:R-:W-:Y:S01]  /*4c90*/  VIADD R7, R25, 0x1 ;  /* 0x0000000119077836 */ /* 0x000fe20000000000 */
[----:B------:R-:W-:Y:S01]  /*4ca0*/  R2UR UR5, R47 ;  /* 0x000000002f0572ca */ /* 0x000fe200000e0000 */
[----:B------:R-:W-:Y:S01]  /*4cb0*/  IMAD.MOV.U32 R6, RZ, RZ, R25 ;  /* 0x000000ffff067224 */ /* 0x000fe200078e0019 */
[----:B------:R-:W-:Y:S01]  /*4cc0*/  ISETP.NE.AND P0, PT, R4, 0x1, PT ;  /* 0x000000010400780c */ /* 0x000fe20003f05270 */
[----:B------:R-:W-:Y:S01]  /*4cd0*/  IMAD.MOV.U32 R9, RZ, RZ, R18 ;  /* 0x000000ffff097224 */ /* 0x000fe200078e0012 */
[----:B------:R-:W-:Y:S01]  /*4ce0*/  MOV R8, R19 ;  /* 0x0000001300087202 */ /* 0x000fe20000000f00 */
[----:B------:R-:W-:Y:S01]  /*4cf0*/  IMAD.MOV.U32 R4, RZ, RZ, R24 ;  /* 0x000000ffff047224 */ /* 0x000fe200078e0018 */
[----:B------:R-:W-:Y:S01]  /*4d00*/  MOV R2, R7 ;  /* 0x0000000700027202 */ /* 0x000fe20000000f00 */
[----:B0-----:R-:W-:Y:S01]  /*4d10*/  IMAD.MOV.U32 R5, RZ, RZ, R23 ;  /* 0x000000ffff057224 */ /* 0x001fe200078e0017 */
[----:B------:R-:W-:Y:S01]  /*4d20*/  MOV R20, 0x4da0 ;  /* 0x00004da000147802 */ /* 0x000fe20000000f00 */
[----:B------:R-:W-:Y:S01]  /*4d30*/  IMAD.MOV.U32 R21, RZ, RZ, 0x0 ;  /* 0x00000000ff157424 */ /* 0x000fe200078e00ff */
[----:B-1----:R-:W-:Y:S01]  /*4d40*/  SEL R13, R13, RZ, !P0 ;  /* 0x000000ff0d0d7207 */ /* 0x002fe20004000000 */
[----:B--2---:R-:W-:-:S04]  /*4d50*/  IMAD.WIDE.U32 R10, R3, 0x4, R10 ;  /* 0x00000004030a7825 */ /* 0x004fc800078e000a */
[----:B------:R-:W-:-:S05]  /*4d60*/  VIADD R3, R3, 0x1 ;  /* 0x0000000103037836 */ /* 0x000fca0000000000 */
[----:B------:R0:W-:Y:S04]  /*4d70*/  STL [R16+0x810], R3 ;  /* 0x0008100310007387 */ /* 0x0001e80000100800 */
[----:B------:R0:W-:Y:S02]  /*4d80*/  ST.E desc[UR4][R10.64], R13 ;  /* 0x0000000d0a007985 */ /* 0x0001e4000c101904 */
[----:B0-----:R-:W-:Y:S05]  /*4d90*/  CALL.REL.NOINC `($_Z20gpu_lisp_eval_kernelPKcjPjj$_Z9eval_exprP11SExpressionjjP5VMEnv) ;  /* 0xfffffff000d87944 */ /* 0x001fea0003c3ffff */
[----:B------:R-:W2:Y:S04]  /*4da0*/  LDL R3, [R16+0x810] ;  /* 0x0008100010037983 */ /* 0x000ea80000100800 */
[----:B------:R-:W2:Y:S01]  /*4db0*/  LDL.64 R10, [R16+0x808] ;  /* 0x00080800100a7983 */ /* 0x000ea20000100a00 */
[----:B------:R0:W1:Y:S01]  /*4dc0*/  F2I.U32.TRUNC.NTZ R13, R5 ;  /* 0x00000005000d7305 */ /* 0x000062000020f000 */
[----:B------:R-:W-:Y:S01]  /*4dd0*/  R2UR UR4, R46 ;  /* 0x000000002e0472ca */ /* 0x000fe200000e0000 */
[----:B------:R-:W-:Y:S01]  /*4de0*/  IMAD.MOV.U32 R6, RZ, RZ, R2 ;  /* 0x000000ffff067224 */ /* 0x000fe200078e0002 */
[----:B------:R-:W-:Y:S01]  /*4df0*/  R2UR UR5, R47 ;  /* 0x000000002f0572ca */ /* 0x000fe200000e0000 */
[----:B------:R-:W-:Y:S01]  /*4e00*/  IMAD.MOV.U32 R8, RZ, RZ, R19 ;  /* 0x000000ffff087224 */ /* 0x000fe200078e0013 */
[----:B------:R-:W-:Y:S01]  /*4e10*/  ISETP.NE.AND P0, PT, R4, 0x1, PT ;  /* 0x000000010400780c */ /* 0x000fe20003f05270 */
[----:B------:R-:W-:Y:S01]  /*4e20*/  IMAD.MOV.U32 R9, RZ, RZ, R18 ;  /* 0x000000ffff097224 */ /* 0x000fe200078e0012 */
[----:B------:R-:W-:Y:S01]  /*4e30*/  MOV R7, R22 ;  /* 0x0000001600077202 */ /* 0x000fe20000000f00 */
[----:B------:R-:W-:Y:S01]  /*4e40*/  IMAD.MOV.U32 R4, RZ, RZ, R24 ;  /* 0x000000ffff047224 */ /* 0x000fe200078e0018 */
[----:B0-----:R-:W-:Y:S01]  /*4e50*/  MOV R5, R23 ;  /* 0x0000001700057202 */ /* 0x001fe20000000f00 */
[----:B------:R-:W-:Y:S01]  /*4e60*/  IMAD.MOV.U32 R21, RZ, RZ, 0x0 ;  /* 0x00000000ff157424 */ /* 0x000fe200078e00ff */
[----:B------:R-:W-:-:S02]  /*4e70*/  MOV R20, 0x4ee0 ;  /* 0x00004ee000147802 */ /* 0x000fc40000000f00 */
        /* <DEDUP_REMOVED lines=8> */
[----:B------:R-:W0:Y:S01]  /*4f00*/  F2I.U32.TRUNC.NTZ R9, R5 ;  /* 0x0000000500097305 */ /* 0x000e22000020f000 */
[----:B------:R-:W-:Y:S01]  /*4f10*/  ISETP.NE.AND P0, PT, R4, 0x1, PT ;  /* 0x000000010400780c */ /* 0x000fe20003f05270 */
[----:B------:R-:W-:Y:S01]  /*4f20*/  VIADD R25, R25, 0x4 ;  /* 0x0000000419197836 */ /* 0x000fe20000000000 */
[----:B------:R-:W-:Y:S02]  /*4f30*/  R2UR UR4, R46 ;  /* 0x000000002e0472ca */ /* 0x000fe400000e0000 */
[----:B------:R-:W-:-:S02]  /*4f40*/  R2UR UR5, R47 ;  /* 0x000000002f0572ca */ /* 0x000fc400000e0000 */
[----:B0-----:R-:W-:Y:S02]  /*4f50*/  SEL R9, R9, RZ, !P0 ;  /* 0x000000ff09097207 */ /* 0x001fe40004000000 */
[----:B------:R-:W-:Y:S01]  /*4f60*/  ISETP.GE.U32.AND P0, PT, R22, R17, PT ;  /* 0x000000111600720c */ /* 0x000fe20003f06070 */
[----:B--2---:R-:W-:-:S04]  /*4f70*/  IMAD.WIDE.U32 R6, R3, 0x4, R6 ;  /* 0x0000000403067825 */ /* 0x004fc800078e0006 */
[----:B------:R-:W-:-:S05]  /*4f80*/  VIADD R3, R3, 0x1 ;  /* 0x0000000103037836 */ /* 0x000fca0000000000 */
[----:B------:R1:W-:Y:S04]  /*4f90*/  STL [R16+0x810], R3 ;  /* 0x0008100310007387 */ /* 0x0003e80000100800 */
[----:B------:R1:W-:Y:S01]  /*4fa0*/  ST.E desc[UR4][R6.64], R9 ;  /* 0x0000000906007985 */ /* 0x0003e2000c101904 */
[----:B------:R-:W-:Y:S05]  /*4fb0*/  @!P0 BRA `(.L_x_120) ;  /* 0xfffffff800ac8947 */ /* 0x000fea000383ffff */
[----:B------:R-:W-:Y:S05]  /*4fc0*/  BSYNC.RECONVERGENT B6 ;  /* 0x0000000000067941 */ /* 0x000fea0003800200 */
.L_x_119:
[----:B------:R-:W-:Y:S01]  /*4fd0*/  HFMA2 R30, -RZ, RZ, 0, 0 ;  /* 0x00000000ff1e7431 */ /* 0x000fe200000001ff */
[----:B------:R-:W-:Y:S06]  /*4fe0*/  BRA `(.L_x_114) ;  /* 0x00000008004c7947 */ /* 0x000fec0003800000 */
.L_x_113:
[----:B------:R-:W2:Y:S01]  /*4ff0*/  LDL.64 R6, [R16+0x810] ;  /* 0x0008100010067983 */ /* 0x000ea20000100a00 */
[----:B------:R-:W-:Y:S02]  /*5000*/  IMAD.MOV.U32 R30, RZ, RZ, RZ ;  /* 0x000000ffff1e7224 */ /* 0x000fe400078e00ff */
        /* <DEDUP_REMOVED lines=8> */
[----:B------:R-:W-:Y:S01]  /*5090*/  IMAD.MOV.U32 R30, RZ, RZ, RZ ;  /* 0x000000ffff1e7224 */ /* 0x000fe200078e00ff */
[----:B------:R-:W-:Y:S02]  /*50a0*/  R2UR UR5, R47 ;  /* 0x000000002f0572ca */ /* 0x000fe400000e0000 */
[----:B------:R-:W-:Y:S01]  /*50b0*/  ISETP.GT.U32.AND P0, PT, R17, R25, PT ;  /* 0x000000191100720c */ /* 0x000fe20003f04070 */
[----:B------:R0:W-:Y:S01]  /*50c0*/  STL [R16+0x810], R3 ;  /* 0x0008100310007387 */ /* 0x0001e20000100800 */
[----:B------:R-:W-:Y:S01]  /*50d0*/  MOV R7, 0x1000 ;  /* 0x0000100000077802 */ /* 0x000fe20000000f00 */
[----:B--2---:R-:W-:-:S08]  /*50e0*/  IMAD.WIDE.U32 R4, R6, 0x4, R4 ;  /* 0x0000000406047825 */ /* 0x004fd000078e0004 */
[----:B------:R0:W-:Y:S02]  /*50f0*/  ST.E desc[UR4][R4.64], R7 ;  /* 0x0000000704007985 */ /* 0x0001e4000c101904 */
[----:B------:R-:W-:Y:S05]  /*5100*/  @!P0 BRA `(.L_x_114) ;  /* 0x0000000800048947 */ /* 0x000fea0003800000 */
[----:B0-----:R-:W-:Y:S01]  /*5110*/  VIADD R7, R22, 0x3 ;  /* 0x0000000316077836 */ /* 0x001fe20000000000 */
[----:B------:R-:W-:Y:S04]  /*5120*/  BSSY.RECONVERGENT B7, `(.L_x_121) ;  /* 0x0000023000077945 */ /* 0x000fe80003800200 */
[----:B------:R-:W-:-:S04]  /*5130*/  VIMNMX.U32 R3, PT, PT, R7, R17, !PT ;  /* 0x0000001107037248 */ /* 0x000fc80007fe0000 */
[----:B------:R-:W-:-:S04]  /*5140*/  LOP3.LUT R5, R3, 0x2, RZ, 0x3c, !PT ;  /* 0x0000000203057812 */ /* 0x000fc800078e3cff */
[----:B------:R-:W-:Y:S02]  /*5150*/  IADD3 R5, PT, PT, R5, -R22, RZ ;  /* 0x8000001605057210 */ /* 0x000fe40007ffe0ff */
[----:B------:R-:W-:Y:S02]  /*5160*/  IADD3 R22, PT, PT, R3, -0x3, -R22 ;  /* 0xfffffffd03167810 */ /* 0x000fe40007ffe816 */
[----:B------:R-:W-:-:S13]  /*5170*/  LOP3.LUT P0, R5, R5, 0x3, RZ, 0xc0, !PT ;  /* 0x0000000305057812 */ /* 0x000fda000780c0ff */
[----:B------:R-:W-:Y:S05]  /*5180*/  @!P0 BRA `(.L_x_122) ;  /* 0x0000000000708947 */ /* 0x000fea0003800000 */
[----:B------:R-:W-:Y:S01]  /*5190*/  BSSY.RECONVERGENT B6, `(.L_x_123) ;  /* 0x000001a000067945 */ /* 0x000fe20003800200 */
[----:B------:R-:W-:-:S07]  /*51a0*/  IMAD.MOV R2, RZ, RZ, -R5 ;  /* 0x000000ffff027224 */ /* 0x000fce00078e0a05 */
.L_x_124:
[----:B------:R-:W-:Y:S02]  /*51b0*/  HFMA2 R21, -RZ, RZ, 0, 0 ;  /* 0x00000000ff157431 */ /* 0x000fe400000001ff */
[----:B------:R-:W-:Y:S01]  /*51c0*/  VIADD R6, R7, 0xffffffff ;  /* 0xffffffff07067836 */ /* 0x000fe20000000000 */
[----:B------:R-:W-:Y:S01]  /*51d0*/  MOV R4, R24 ;  /* 0x0000001800047202 */ /* 0x000fe20000000f00 */
[----:B------:R-:W-:Y:S01]  /*51e0*/  IMAD.MOV.U32 R25, RZ, RZ, R7 ;  /* 0x000000ffff197224 */ /* 0x000fe200078e0007 */
[----:B------:R-:W-:Y:S01]  /*51f0*/  MOV R20, 0x5240 ;  /* 0x0000524000147802 */ /* 0x000fe20000000f00 */
[----:B------:R-:W-:Y:S02]  /*5200*/  IMAD.MOV.U32 R5, RZ, RZ, R23 ;  /* 0x000000ffff057224 */ /* 0x000fe400078e0017 */
[----:B0-----:R-:W-:Y:S02]  /*5210*/  IMAD.MOV.U32 R8, RZ, RZ, R19 ;  /* 0x000000ffff087224 */ /* 0x001fe400078e0013 */
[----:B------:R-:W-:-:S07]  /*5220*/  IMAD.MOV.U32 R9, RZ, RZ, R18 ;  /* 0x000000ffff097224 */ /* 0x000fce00078e0012 */
[----:B------:R-:W-:Y:S05]  /*5230*/  CALL.REL.NOINC `($_Z20gpu_lisp_eval_kernelPKcjPjj$_Z9eval_exprP11SExpressionjjP5VMEnv) ;  /* 0xffffffec00b07944 */ /* 0x000fea0003c3ffff */
[----:B------:R-:W2:Y:S04]  /*5240*/  LDL R3, [R16+0x810] ;  /* 0x0008100010037983 */ /* 0x000ea80000100800 */
[----:B------:R-:W2:Y:S01]  /*5250*/  LDL.64 R8, [R16+0x808] ;  /* 0x0008080010087983 */ /* 0x000ea20000100a00 */
[----:B------:R-:W0:Y:S01]  /*5260*/  F2I.U32.TRUNC.NTZ R11, R5 ;  /* 0x00000005000b7305 */ /* 0x000e22000020f000 */
[----:B------:R-:W-:Y:S01]  /*5270*/  ISETP.NE.AND P0, PT, R4, 0x1, PT ;  /* 0x000000010400780c */ /* 0x000fe20003f05270 */
[----:B------:R-:W-:Y:S01]  /*5280*/  VIADD R2, R2, 0x1 ;  /* 0x0000000102027836 */ /* 0x000fe20000000000 */
[----:B------:R-:W-:Y:S01]  /*5290*/  R2UR UR4, R46 ;  /* 0x000000002e0472ca */ /* 0x000fe200000e0000 */
[----:B------:R-:W-:Y:S01]  /*52a0*/  VIADD R7, R25, 0x1 ;  /* 0x0000000119077836 */ /* 0x000fe20000000000 */
[----:B------:R-:W-:-:S02]  /*52b0*/  R2UR UR5, R47 ;  /* 0x000000002f0572ca */ /* 0x000fc400000e0000 */
        /* <DEDUP_REMOVED lines=8> */
.L_x_123:
[----:B------:R-:W-:-:S07]  /*5340*/  IADD3 R2, PT, PT, R7, -0x2, RZ ;  /* 0xfffffffe07027810 */ /* 0x000fce0007ffe0ff */
.L_x_122:
[----:B------:R-:W-:Y:S05]  /*5350*/  BSYNC.RECONVERGENT B7 ;  /* 0x0000000000077941 */ /* 0x000fea0003800200 */
.L_x_121:
[----:B------:R-:W-:Y:S01]  /*5360*/  ISETP.GE.U32.AND P0, PT, R22, 0x3, PT ;  /* 0x000000031600780c */ /* 0x000fe20003f06070 */
[----:B------:R-:W-:-:S12]  /*5370*/  IMAD.MOV.U32 R30, RZ, RZ, RZ ;  /* 0x000000ffff1e7224 */ /* 0x000fd800078e00ff */
[----:B------:R-:W-:Y:S05]  /*5380*/  @!P0 BRA `(.L_x_114) ;  /* 0x0000000400648947 */ /* 0x000fea0003800000 */
[----:B------:R-:W-:Y:S01]  /*5390*/  BSSY.RECONVERGENT B6, `(.L_x_125) ;  /* 0x0000057000067945 */ /* 0x000fe20003800200 */
[----:B------:R-:W-:-:S07]  /*53a0*/  VIADD R25, R25, 0x2 ;  /* 0x0000000219197836 */ /* 0x000fce0000000000 */
.L_x_126:
[----:B-1----:R-:W-:Y:S01]  /*53b0*/  VIADD R7, R2, 0x2 ;  /* 0x0000000202077836 */ /* 0x002fe20000000000 */
[----:B------:R-:W-:Y:S01]  /*53c0*/  IADD3 R6, PT, PT, R25, -0x2, RZ ;  /* 0xfffffffe19067810 */ /* 0x000fe20007ffe0ff */
[----:B------:R-:W-:Y:S01]  /*53d0*/  IMAD.MOV.U32 R4, RZ, RZ, R24 ;  /* 0x000000ffff047224 */ /* 0x000fe200078e0018 */
[----:B0-----:R-:W-:Y:S01]  /*53e0*/  MOV R9, R18 ;  /* 0x0000001200097202 */ /* 0x001fe20000000f00 */
[----:B------:R-:W-:Y:S01]  /*53f0*/  IMAD.MOV.U32 R5, RZ, RZ, R23 ;  /* 0x000000ffff057224 */ /* 0x000fe200078e0017 */
[----:B------:R-:W-:Y:S01]  /*5400*/  MOV R20, 0x5440 ;  /* 0x0000544000147802 */ /* 0x000fe20000000f00 */
[----:B------:R-:W-:Y:S02]  /*5410*/  IMAD.MOV.U32 R8, RZ, RZ, R19 ;  /* 0x000000ffff087224 */ /* 0x000fe400078e0013 */
[----:B------:R-:W-:-:S07]  /*5420*/  IMAD.MOV.U32 R21, RZ, RZ, 0x0 ;  /* 0x00000000ff157424 */ /* 0x000fce00078e00ff */
[----:B------:R-:W-:Y:S05]  /*5430*/  CALL.REL.NOINC `($_Z20gpu_lisp_eval_kernelPKcjPjj$_Z9eval_exprP11SExpressionjjP5VMEnv) ;  /* 0xffffffec00307944 */ /* 0x000fea0003c3ffff */
        /* <DEDUP_REMOVED lines=9> */
[----:B------:R-:W-:Y:S01]  /*54d0*/  IADD3 R22, PT, PT, R25, 0x2, RZ ;  /* 0x0000000219167810 */ /* 0x000fe20007ffe0ff */
        /* <DEDUP_REMOVED lines=20> */
[----:B------:R-:W-:Y:S01]  /*5620*/  IADD3 R7, PT, PT, R25, 0x1, RZ ;  /* 0x0000000119077810 */ /* 0x000fe20007ffe0ff */
[----:B------:R-:W-:Y:S01]  /*5630*/  IMAD.MOV.U32 R21, RZ, RZ, 0x0 ;  /* 0x00000000ff157424 */ /* 0x000fe200078e00ff */
[----:B------:R-:W-:Y:S01]  /*5640*/  MOV R4, R24 ;  /* 0x0000001800047202 */ /* 0x000fe20000000f00 */
[----:B0-----:R-:W-:Y:S01]  /*5650*/  IMAD.MOV.U32 R5, RZ, RZ, R23 ;  /* 0x000000ffff057224 */ /* 0x001fe200078e0017 */
[----:B------:R-:W-:Y:S01]  /*5660*/  MOV R20, 0x56e0 ;  /* 0x000056e000147802 */ /* 0x000fe20000000f00 */
[----:B------:R-:W-:Y:S01]  /*5670*/  IMAD.MOV.U32 R2, RZ, RZ, R7 ;  /* 0x000000ffff027224 */ /* 0x000fe200078e0007 */
        /* <DEDUP_REMOVED lines=17> */
[----:B------:R-:W-:Y:S01]  /*5790*/  MOV R20, 0x5820 ;  /* 0x0000582000147802 */ /* 0x000fe20000000f00 */
[----:B0-----:R-:W-:-:S02]  /*57a0*/  IMAD.MOV.U32 R5, RZ, RZ, R23 ;  /* 0x000000ffff057224 */ /* 0x001fc400078e0017 */
[----:B------:R-:W-:Y:S01]  /*57b0*/  IMAD.MOV.U32 R21, RZ, RZ, 0x0 ;  /* 0x00000000ff157424 */ /* 0x000fe200078e00ff */
        /* <DEDUP_REMOVED lines=15> */
[C---:B--2---:R-:W-:Y:S01]  /*58b0*/  IMAD.WIDE.U32 R6, R3.reuse, 0x4, R6 ;  /* 0x0000000403067825 */ /* 0x044fe200078e0006 */
[----:B------:R-:W-:-:S05]  /*58c0*/  IADD3 R3, PT, PT, R3, 0x1, RZ ;  /* 0x0000000103037810 */ /* 0x000fca0007ffe0ff */
[----:B------:R1:W-:Y:S04]  /*58d0*/  STL [R16+0x810], R3 ;  /* 0x0008100310007387 */ /* 0x0003e80000100800 */
[----:B------:R1:W-:Y:S02]  /*58e0*/  ST.E desc[UR4][R6.64], R9 ;  /* 0x0000000906007985 */ /* 0x0003e4000c101904 */
[----:B------:R-:W-:Y:S05]  /*58f0*/  @!P0 BRA `(.L_x_126) ;  /* 0xfffffff800ac8947 */ /* 0x000fea000383ffff */
[----:B------:R-:W-:Y:S05]  /*5900*/  BSYNC.RECONVERGENT B6 ;  /* 0x0000000000067941 */ /* 0x000fea0003800200 */
.L_x_125:
[----:B------:R-:W-:-:S07]  /*5910*/  IMAD.MOV.U32 R30, RZ, RZ, RZ ;  /* 0x000000ffff1e7224 */ /* 0x000fce00078e00ff */
.L_x_114:
[----:B------:R-:W-:Y:S05]  /*5920*/  BSYNC.RECONVERGENT B8 ;  /* 0x0000000000087941 */ /* 0x000fea0003800200 */
.L_x_112:
[----:B------:R-:W-:Y:S05]  /*5930*/  BRA `(.L_x_105) ;  /* 0x00000070001c7947 */ /* 0x000fea0003800000 */
.L_x_111:
[----:B------:R-:W-:-:S05]  /*5940*/  IMAD.MOV.U32 R0, RZ, RZ, -0xf ;  /* 0xfffffff1ff007424 */ /* 0x000fca00078e00ff */
[----:B------:R-:W-:-:S04]  /*5950*/  VIADDMNMX.U32 R0, R3, R0, 0x2, PT ;  /* 0x0000000203007446 */ /* 0x000fc80003800000 */
[----:B------:R-:W-:-:S04]  /*5960*/  SHF.L.U32 R0, R0, 0x2, RZ ;  /* 0x0000000200007819 */ /* 0x000fc800000006ff */
[----:B------:R-:W0:Y:S02]  /*5970*/  LDC R4, c[0x2][R0] ;  /* 0x0080000000047b82 */ /* 0x000e240000000800 */
[----:B0-----:R-:W-:-:S04]  /*5980*/  SHF.R.S32.HI R5, RZ, 0x1f, R4 ;  /* 0x0000001fff057819 */ /* 0x001fc80000011404 */
.L_x_229:
[----:B------:R-:W-:Y:S05]  /*5990*/  BRX R4 -0x59a0                                                                          (*"BRANCH_TARGETS .L_x_230,.L_x_231,.L_x_232"*) ;  /* 0xffffffa404987949 */ /* 0x000fea000383ffff */
.L_x_232:
[----:B------:R-:W-:Y:S01]  /*59a0*/  ISETP.NE.AND P0, PT, R3, 0x11, PT ;  /* 0x000000110300780c */ /* 0x000fe20003f05270 */
[----:B------:R-:W-:Y:S01]  /*59b0*/  BSSY.RECONVERGENT B8, `(.L_x_127) ;  /* 0x0000063000087945 */ /* 0x000fe20003800200 */
[----:B------:R-:W-:-:S11]  /*59c0*/  IMAD.MOV.U32 R30, RZ, RZ, RZ ;  /* 0x000000ffff1e7224 */ /* 0x000fd600078e00ff */
[----:B------:R-:W-:Y:S05]  /*59d0*/  @P0 BRA `(.L_x_128) ;  /* 0x0000000400800947 */ /* 0x000fea0003800000 */
[----:B------:R-:W-:Y:S02]  /*59e0*/  VIADD R17, R22, 0x2 ;  /* 0x0000000216117836 */ /* 0x000fe40000000000 */
[----:B------:R-:W-:Y:S02]  /*59f0*/  HFMA2 R26, -RZ, RZ, 1.875, 0 ;  /* 0x3f800000ff1a7431 */ /* 0x000fe400000001ff */
[----:B------:R-:W-:Y:S01]  /*5a00*/  IMAD.MOV.U32 R30, RZ, RZ, 0x1 ;  /* 0x00000001ff1e7424 */ /* 0x000fe200078e00ff */
[----:B------:R-:W-:-:S13]  /*5a10*/  ISETP.GE.U32.AND P0, PT, R17, R29, PT ;  /* 0x0000001d1100720c */ /* 0x000fda0003f06070 */
[----:B------:R-:W-:Y:S05]  /*5a20*/  @P0 BRA `(.L_x_128) ;  /* 0x00000004006c0947 */ /* 0x000fea0003800000 */
[----:B------:R-:W-:Y:S01]  /*5a30*/  IMAD.IADD R0, R29, 0x1, -R22 ;  /* 0x000000011d007824 */ /* 0x000fe200078e0a16 */
[----:B------:R-:W-:Y:S01]  /*5a40*/  BSSY.RECONVERGENT B7, `(.L_x_129) ;  /* 0x0000044000077945 */ /* 0x000fe20003800200 */
[----:B------:R-:W-:Y:S02]  /*5a50*/  MOV R26, 0x3f800000 ;  /* 0x3f800000001a7802 */ /* 0x000fe40000000f00 */
[C---:B------:R-:W-:Y:S02]  /*5a60*/  VIADD R3, R0.reuse, 0xfffffffd ;  /* 0xfffffffd00037836 */ /* 0x040fe40000000000 */
[----:B------:R-:W-:-:S03]  /*5a70*/  VIADD R0, R0, 0xfffffffe ;  /* 0xfffffffe00007836 */ /* 0x000fc60000000000 */
[----:B------:R-:W-:Y:S02]  /*5a80*/  ISETP.GE.U32.AND P0, PT, R3, 0x3, PT ;  /* 0x000000030300780c */ /* 0x000fe40003f06070 */
[----:B------:R-:W-:-:S11]  /*5a90*/  LOP3.LUT R16, R0, 0x3, RZ, 0xc0, !PT ;  /* 0x0000000300107812 */ /* 0x000fd600078ec0ff */
[----:B------:R-:W-:Y:S05]  /*5aa0*/  @!P0 BRA `(.L_x_130) ;  /* 0x0000000000f48947 */ /* 0x000fea0003800000 */
[----:B------:R-:W-:Y:S01]  /*5ab0*/  LOP3.LUT R2, R0, 0xfffffffc, RZ, 0xc0, !PT ;  /* 0xfffffffc00027812 */ /* 0x000fe200078ec0ff */
[----:B------:R-:W-:Y:S01]  /*5ac0*/  BSSY.RECONVERGENT B6, `(.L_x_131) ;  /* 0x0000039000067945 */ /* 0x000fe20003800200 */
[----:B------:R-:W-:Y:S02]  /*5ad0*/  VIADD R22, R22, 0x3 ;  /* 0x0000000316167836 */ /* 0x000fe40000000000 */
[----:B------:R-:W-:Y:S02]  /*5ae0*/  IMAD.MOV.U32 R26, RZ, RZ, 0x3f800000 ;  /* 0x3f800000ff1a7424 */ /* 0x000fe400078e00ff */
[----:B------:R-:W-:-:S07]  /*5af0*/  IMAD.MOV R2, RZ, RZ, -R2 ;  /* 0x000000ffff027224 */ /* 0x000fce00078e0a02 */
.L_x_132:
[----:B------:R-:W-:Y:S01]  /*5b00*/  IADD3 R2, PT, PT, R2, 0x4, RZ ;  /* 0x0000000402027810 */ /* 0x000fe20007ffe0ff */
[----:B------:R-:W-:Y:S02]  /*5b10*/  HFMA2 R21, -RZ, RZ, 0, 0 ;  /* 0x00000000ff157431 */ /* 0x000fe400000001ff */
[C---:B------:R-:W-:Y:S01]  /*5b20*/  VIADD R6, R22.reuse, 0xffffffff ;  /* 0xffffffff16067836 */ /* 0x040fe20000000000 */
[----:B------:R-:W-:Y:S01]  /*5b30*/  MOV R5, R23 ;  /* 0x0000001700057202 */ /* 0x000fe20000000f00 */
[----:B------:R-:W-:Y:S01]  /*5b40*/  VIADD R25, R22, 0x3 ;  /* 0x0000000316197836 */ /* 0x000fe20000000000 */
[----:B------:R-:W-:Y:S01]  /*5b50*/  ISETP.NE.AND P0, PT, R2, RZ, PT ;  /* 0x000000ff0200720c */ /* 0x000fe20003f05270 */
[----:B------:R-:W-:Y:S01]  /*5b60*/  IMAD.MOV.U32 R4, RZ, RZ, R24 ;  /* 0x000000ffff047224 */ /* 0x000fe200078e0018 */
[----:B------:R-:W-:Y:S01]  /*5b70*/  MOV R20, 0x5bd0 ;  /* 0x00005bd000147802 */ /* 0x000fe20000000f00 */
[----:B------:R-:W-:Y:S01]  /*5b80*/  IMAD.MOV.U32 R7, RZ, RZ, R22 ;  /* 0x000000ffff077224 */ /* 0x000fe200078e0016 */
[----:B------:R-:W-:Y:S01]  /*5b90*/  P2R R27, PR, RZ, 0x1 ;  /* 0x00000001ff1b7803 */ /* 0x000fe20000000000 */
[----:B------:R-:W-:-:S02]  /*5ba0*/  IMAD.MOV.U32 R8, RZ, RZ, R19 ;  /* 0x000000ffff087224 */ /* 0x000fc400078e0013 */
[----:B------:R-:W-:-:S07]  /*5bb0*/  IMAD.MOV.U32 R9, RZ, RZ, R18 ;  /* 0x000000ffff097224 */ /* 0x000fce00078e0012 */
[----:B------:R-:W-:Y:S05]  /*5bc0*/  CALL.REL.NOINC `($_Z20gpu_lisp_eval_kernelPKcjPjj$_Z9eval_exprP11SExpressionjjP5VMEnv) ;  /* 0xffffffe4004c7944 */ /* 0x000fea0003c3ffff */
[----:B------:R-:W-:Y:S01]  /*5bd0*/  ISETP.NE.AND P0, PT, R4, 0x1, PT ;  /* 0x000000010400780c */ /* 0x000fe20003f05270 */
[----:B------:R-:W-:Y:S02]  /*5be0*/  VIADD R17, R22, 0x1 ;  /* 0x0000000116117836 */ /* 0x000fe40000000000 */
[----:B------:R-:W-:Y:S02]  /*5bf0*/  HFMA2 R21, -RZ, RZ, 0, 0 ;  /* 0x00000000ff157431 */ /* 0x000fe400000001ff */
[----:B------:R-:W-:Y:S01]  /*5c00*/  IMAD.MOV.U32 R6, RZ, RZ, R22 ;  /* 0x000000ffff067224 */ /* 0x000fe200078e0016 */
[----:B------:R-:W-:Y:S01]  /*5c10*/  MOV R9, R18 ;  /* 0x0000001200097202 */ /* 0x000fe20000000f00 */
[----:B------:R-:W-:Y:S01]  /*5c20*/  IMAD.MOV.U32 R8, RZ, RZ, R19 ;  /* 0x000000ffff087224 */ /* 0x000fe200078e0013 */
[----:B------:R-:W-:Y:S01]  /*5c30*/  MOV R20, 0x5c90 ;  /* 0x00005c9000147802 */ /* 0x000fe20000000f00 */
[----:B------:R-:W-:Y:S02]  /*5c40*/  IMAD.MOV.U32 R4, RZ, RZ, R24 ;  /* 0x000000ffff047224 */ /* 0x000fe400078e0018 */
[----:B------:R-:W-:-:S02]  /*5c50*/  IMAD.MOV.U32 R7, RZ, RZ, R17 ;  /* 0x000000ffff077224 */ /* 0x000fc400078e0011 */
[----:B------:R-:W-:Y:S01]  /*5c60*/  @!P0 FMUL R26, R26, R5 ;  /* 0x000000051a1a8220 */ /* 0x000fe20000400000 */
[----:B------:R-:W-:-:S07]  /*5c70*/  IMAD.MOV.U32 R5, RZ, RZ, R23 ;  /* 0x000000ffff057224 */ /* 0x000fce00078e0017 */
[----:B------:R-:W-:Y:S05]  /*5c80*/  CALL.REL.NOINC `($_Z20gpu_lisp_eval_kernelPKcjPjj$_Z9eval_exprP11SExpressionjjP5VMEnv) ;  /* 0xffffffe4001c7944 */ /* 0x000fea0003c3ffff */
[----:B------:R-:W-:Y:S01]  /*5c90*/  ISETP.NE.AND P0, PT, R4, 0x1, PT ;  /* 0x000000010400780c */ /* 0x000fe20003f05270 */
[----:B------:R-:W-:Y:S02]  /*5ca0*/  IMAD.MOV.U32 R6, RZ, RZ, R17 ;  /* 0x000000ffff067224 */ /* 0x000fe400078e0011 */
[----:B------:R-:W-:Y:S02]  /*5cb0*/  HFMA2 R21, -RZ, RZ, 0, 0 ;  /* 0x00000000ff157431 */ /* 0x000fe400000001ff */
[----:B------:R-:W-:Y:S01]  /*5cc0*/  VIADD R17, R22, 0x2 ;  /* 0x0000000216117836 */ /* 0x000fe20000000000 */
        /* <DEDUP_REMOVED lines=9> */
[----:B------:R-:W-:Y:S01]  /*5d60*/  IMAD.MOV.U32 R6, RZ, RZ, R17 ;  /* 0x000000ffff067224 */ /* 0x000fe200078e0011 */
[----:B------:R-:W-:Y:S01]  /*5d70*/  MOV R9, R18 ;  /* 0x0000001200097202 */ /* 0x000fe20000000f00 */
[----:B------:R-:W-:Y:S01]  /*5d80*/  IMAD.MOV.U32 R7, RZ, RZ, R25 ;  /* 0x000000ffff077224 */ /* 0x000fe200078e0019 */
[----:B------:R-:W-:Y:S01]  /*5d90*/  MOV R20, 0x5e00 ;  /* 0x00005e0000147802 */ /* 0x000fe20000000f00 */
[----:B------:R-:W-:Y:S02]  /*5da0*/  IMAD.MOV.U32 R8, RZ, RZ, R19 ;  /* 0x000000ffff087224 */ /* 0x000fe400078e0013 */
[----:B------:R-:W-:Y:S02]  /*5db0*/  IMAD.MOV.U32 R4, RZ, RZ, R24 ;  /* 0x000000ffff047224 */ /* 0x000fe400078e0018 */
[----:B------:R-:W-:-:S04]  /*5dc0*/  IMAD.MOV.U32 R21, RZ, RZ, 0x0 ;  /* 0x00000000ff157424 */ /* 0x000fc800078e00ff */
[----:B------:R-:W-:Y:S01]  /*5dd0*/  @!P0 FMUL R26, R26, R5 ;  /* 0x000000051a1a8220 */ /* 0x000fe20000400000 */
[----:B------:R-:W-:-:S07]  /*5de0*/  IMAD.MOV.U32 R5, RZ, RZ, R23 ;  /* 0x000000ffff057224 */ /* 0x000fce00078e0017 */
[----:B------:R-:W-:Y:S05]  /*5df0*/  CALL.REL.NOINC `($_Z20gpu_lisp_eval_kernelPKcjPjj$_Z9eval_exprP11SExpressionjjP5VMEnv) ;  /* 0xffffffe000c07944 */ /* 0x000fea0003c3ffff */
[----:B------:R-:W-:Y:S02]  /*5e00*/  ISETP.NE.AND P6, PT, R27, RZ, PT ;  /* 0x000000ff1b00720c */ /* 0x000fe40003fc5270 */
[----:B------:R-:W-:Y:S02]  /*5e10*/  ISETP.NE.AND P0, PT, R4, 0x1, PT ;  /* 0x000000010400780c */ /* 0x000fe40003f05270 */
[----:B------:R-:W-:-:S11]  /*5e20*/  IADD3 R22, PT, PT, R22, 0x4, RZ ;  /* 0x0000000416167810 */ /* 0x000fd60007ffe0ff */
[----:B------:R-:W-:Y:S01]  /*5e30*/  @!P0 FMUL R26, R26, R5 ;  /* 0x000000051a1a8220 */ /* 0x000fe20000400000 */
[----:B------:R-:W-:Y:S06]  /*5e40*/  @P6 BRA `(.L_x_132) ;  /* 0xfffffffc002c6947 */ /* 0x000fec000383ffff */
[----:B------:R-:W-:Y:S05]  /*5e50*/  BSYNC.RECONVERGENT B6 ;  /* 0x0000000000067941 */ /* 0x000fea0003800200 */
.L_x_131:
[C---:B------:R-:W-:Y:S02]  /*5e60*/  VIADD R17, R22.reuse, 0xffffffff ;  /* 0xffffffff16117836 */ /* 0x040fe40000000000 */
[----:B------:R-:W-:-:S07]  /*5e70*/  VIADD R2, R22, 0xfffffffe ;  /* 0xfffffffe16027836 */ /* 0x000fce0000000000 */
.L_x_130:
[----:B------:R-:W-:Y:S05]  /*5e80*/  BSYNC.RECONVERGENT B7 ;  /* 0x0000000000077941 */ /* 0x000fea0003800200 */
.L_x_129:
[----:B------:R-:W-:-:S13]  /*5e90*/  ISETP.NE.AND P0, PT, R16, RZ, PT ;  /* 0x000000ff1000720c */ /* 0x000fda0003f05270 */
[----:B------:R-:W-:Y:S05]  /*5ea0*/  @!P0 BRA `(.L_x_128) ;  /* 0x00000000004c8947 */ /* 0x000fea0003800000 */
[----:B------:R-:W-:-:S07]  /*5eb0*/  IMAD.MOV R16, RZ, RZ, -R16 ;  /* 0x000000ffff107224 */ /* 0x000fce00078e0a10 */
.L_x_133:
[----:B------:R-:W-:Y:S01]  /*5ec0*/  IADD3 R16, PT, PT, R16, 0x1, RZ ;  /* 0x0000000110107810 */ /* 0x000fe20007ffe0ff */
[----:B------:R-:W-:Y:S02]  /*5ed0*/  HFMA2 R21, -RZ, RZ, 0, 0 ;  /* 0x00000000ff157431 */ /* 0x000fe400000001ff */
[----:B------:R-:W-:Y:S01]  /*5ee0*/  VIADD R7, R2, 0x2 ;  /* 0x0000000202077836 */ /* 0x000fe20000000000 */
[----:B------:R-:W-:Y:S01]  /*5ef0*/  MOV R5, R23 ;  /* 0x0000001700057202 */ /* 0x000fe20000000f00 */
[--C-:B------:R-:W-:Y:S01]  /*5f00*/  IMAD.MOV.U32 R2, RZ, RZ, R17.reuse ;  /* 0x000000ffff027224 */ /* 0x100fe200078e0011 */
        /* <DEDUP_REMOVED lines=8> */
[----:B------:R-:W-:Y:S01]  /*5f90*/  ISETP.NE.AND P6, PT, R16, RZ, PT ;  /* 0x000000ff1000720c */ /* 0x000fe20003fc5270 */
[----:B------:R-:W-:Y:S01]  /*5fa0*/  VIADD R17, R17, 0x1 ;  /* 0x0000000111117836 */ /* 0x000fe20000000000 */
[----:B------:R-:W-:-:S13]  /*5fb0*/  ISETP.NE.AND P0, PT, R4, 0x1, PT ;  /* 0x000000010400780c */ /* 0x000fda0003f05270 */
[----:B------:R-:W-:Y:S01]  /*5fc0*/  @!P0 FMUL R26, R26, R5 ;  /* 0x000000051a1a8220 */ /* 0x000fe20000400000 */
[----:B------:R-:W-:Y:S06]  /*5fd0*/  @P6 BRA `(.L_x_133) ;  /* 0xfffffffc00b86947 */ /* 0x000fec000383ffff */
.L_x_128:
[----:B------:R-:W-:Y:S05]  /*5fe0*/  BSYNC.RECONVERGENT B8 ;  /* 0x0000000000087941 */ /* 0x000fea0003800200 */
.L_x_127:
[----:B------:R-:W-:Y:S05]  /*5ff0*/  BRA `(.L_x_105) ;  /* 0x00000068006c7947 */ /* 0x000fea0003800000 */
.L_x_230:
[----:B------:R-:W-:Y:S02]  /*6000*/  VIADD R17, R22, 0x2 ;  /* 0x0000000216117836 */ /* 0x000fe40000000000 */
[----:B------:R-:W-:-:S03]  /*6010*/  IMAD.MOV.U32 R30, RZ, RZ, 0x1 ;  /* 0x00000001ff1e7424 */ /* 0x000fc600078e00ff */
[----:B------:R-:W-:-:S13]  /*6020*/  ISETP.GE.U32.AND P0, PT, R17, R29, PT ;  /* 0x0000001d1100720c */ /* 0x000fda0003f06070 */
[----:B------:R-:W-:Y:S05]  /*6030*/  @P0 BRA `(.L_x_105) ;  /* 0x00000068005c0947 */ /* 0x000fea0003800000 */
[----:B------:R-:W-:Y:S01]  /*6040*/  IADD3 R0, PT, PT, R29, -R22, RZ ;  /* 0x800000161d007210 */ /* 0x000fe20007ffe0ff */
[----:B------:R-:W-:Y:S01]  /*6050*/  BSSY.RECONVERGENT B7, `(.L_x_134) ;  /* 0x0000044000077945 */ /* 0x000fe20003800200 */
[----:B------:R-:W-:-:S03]  /*6060*/  IMAD.MOV.U32 R26, RZ, RZ, RZ ;  /* 0x000000ffff1a7224 */ /* 0x000fc600078e00ff */
[C---:B------:R-:W-:Y:S02]  /*6070*/  VIADD R3, R0.reuse, 0xfffffffd ;  /* 0xfffffffd00037836 */ /* 0x040fe40000000000 */
[----:B------:R-:W-:-:S03]  /*6080*/  VIADD R0, R0, 0xfffffffe ;  /* 0xfffffffe00007836 */ /* 0x000fc60000000000 */
[----:B------:R-:W-:Y:S02]  /*6090*/  ISETP.GE.U32.AND P0, PT, R3, 0x3, PT ;  /* 0x000000030300780c */ /* 0x000fe40003f06070 */
[----:B------:R-:W-:-:S11]  /*60a0*/  LOP3.LUT R16, R0, 0x3, RZ, 0xc0, !PT ;  /* 0x0000000300107812 */ /* 0x000fd600078ec0ff */
[----:B------:R-:W-:Y:S05]  /*60b0*/  @!P0 BRA `(.L_x_135) ;  /* 0x0000000000f48947 */ /* 0x000fea0003800000 */
[----:B------:R-:W-:Y:S01]  /*60c0*/  LOP3.LUT R2, R0, 0xfffffffc, RZ, 0xc0, !PT ;  /* 0xfffffffc00027812 */ /* 0x000fe200078ec0ff */
[----:B------:R-:W-:Y:S01]  /*60d0*/  BSSY.RECONVERGENT B6, `(.L_x_136) ;  /* 0x0000039000067945 */ /* 0x000fe20003800200 */
[----:B------:R-:W-:Y:S01]  /*60e0*/  IADD3 R22, PT, PT, R22, 0x3, RZ ;  /* 0x0000000316167810 */ /* 0x000fe20007ffe0ff */
[----:B------:R-:W-:Y:S02]  /*60f0*/  IMAD.MOV.U32 R26, RZ, RZ, RZ ;  /* 0x000000ffff1a7224 */ /* 0x000fe400078e00ff */
[----:B------:R-:W-:-:S07]  /*6100*/  IMAD.MOV R2, RZ, RZ, -R2 ;  /* 0x000000ffff027224 */ /* 0x000fce00078e0a02 */
.L_x_137:
[----:B------:R-:W-:Y:S01]  /*6110*/  VIADD R2, R2, 0x4 ;  /* 0x0000000402027836 */ /* 0x000fe20000000000 */
[C---:B------:R-:W-:Y:S01]  /*6120*/  IADD3 R6, PT, PT, R22.reuse, -0x1, RZ ;  /* 0xffffffff16067810 */ /* 0x040fe20007ffe0ff */
[----:B------:R-:W-:Y:S01]  /*6130*/  VIADD R25, R22, 0x3 ;  /* 0x0000000316197836 */ /* 0x000fe20000000000 */
[----:B------:R-:W-:Y:S01]  /*6140*/  MOV R7, R22 ;  /* 0x0000001600077202 */ /* 0x000fe20000000f00 */
[----:B------:R-:W-:Y:S01]  /*6150*/  IMAD.MOV.U32 R4, RZ, RZ, R24 ;  /* 0x000000ffff047224 */ /* 0x000fe200078e0018 */
[----:B------:R-:W-:Y:S01]  /*6160*/  ISETP.NE.AND P0, PT, R2, RZ, PT ;  /* 0x000000ff0200720c */ /* 0x000fe20003f05270 */
[----:B------:R-:W-:Y:S01]  /*6170*/  IMAD.MOV.U32 R5, RZ, RZ, R23 ;  /* 0x000000ffff057224 */ /* 0x000fe200078e0017 */
[----:B------:R-:W-:Y:S01]  /*6180*/  MOV R20, 0x61e0 ;  /* 0x000061e000147802 */ /* 0x000fe20000000f00 */
[----:B------:R-:W-:Y:S01]  /*6190*/  IMAD.MOV.U32 R8, RZ, RZ, R19 ;  /* 0x000000ffff087224 */ /* 0x000fe200078e0013 */
[----:B------:R-:W-:Y:S01]  /*61a0*/  P2R R27, PR, RZ, 0x1 ;  /* 0x00000001ff1b7803 */ /* 0x000fe20000000000 */
[----:B------:R-:W-:-:S02]  /*61b0*/  IMAD.MOV.U32 R9, RZ, RZ, R18 ;  /* 0x000000ffff097224 */ /* 0x000fc400078e0012 */
[----:B------:R-:W-:-:S07]  /*61c0*/  IMAD.MOV.U32 R21, RZ, RZ, 0x0 ;  /* 0x00000000ff157424 */ /* 0x000fce00078e00ff */
[----:B------:R-:W-:Y:S05]  /*61d0*/  CALL.REL.NOINC `($_Z20gpu_lisp_eval_kernelPKcjPjj$_Z9eval_exprP11SExpressionjjP5VMEnv) ;  /* 0xffffffdc00c87944 */ /* 0x000fea0003c3ffff */
[----:B------:R-:W-:Y:S01]  /*61e0*/  ISETP.NE.AND P0, PT, R4, 0x1, PT ;  /* 0x000000010400780c */ /* 0x000fe20003f05270 */
[----:B------:R-:W-:Y:S01]  /*61f0*/  IMAD.MOV.U32 R6, RZ, RZ, R22 ;  /* 0x000000ffff067224 */ /* 0x000fe200078e0016 */
[----:B------:R-:W-:Y:S01]  /*6200*/  IADD3 R17, PT, PT, R22, 0x1, RZ ;  /* 0x0000000116117810 */ /* 0x000fe20007ffe0ff */
[----:B------:R-:W-:Y:S01]  /*6210*/  IMAD.MOV.U32 R8, RZ, RZ, R19 ;  /* 0x000000ffff087224 */ /* 0x000fe200078e0013 */
[----:B------:R-:W-:Y:S01]  /*6220*/  MOV R4, R24 ;  /* 0x0000001800047202 */ /* 0x000fe20000000f00 */
[----:B------:R-:W-:Y:S01]  /*6230*/  IMAD.MOV.U32 R9, RZ, RZ, R18 ;  /* 0x000000ffff097224 */ /* 0x000fe200078e0012 */
[----:B------:R-:W-:Y:S01]  /*6240*/  MOV R20, 0x62a0 ;  /* 0x000062a000147802 */ /* 0x000fe20000000f00 */
[----:B------:R-:W-:Y:S02]  /*6250*/  IMAD.MOV.U32 R7, RZ, RZ, R17 ;  /* 0x000000ffff077224 */ /* 0x000fe400078e0011 */
[----:B------:R-:W-:-:S04]  /*6260*/  IMAD.MOV.U32 R21, RZ, RZ, 0x0 ;  /* 0x00000000ff157424 */ /* 0x000fc800078e00ff */
[----:B------:R-:W-:Y:S01]  /*6270*/  @!P0 FADD R26, R26, R5 ;  /* 0x000000051a1a8221 */ /* 0x000fe20000000000 */
[----:B------:R-:W-:-:S07]  /*6280*/  IMAD.MOV.U32 R5, RZ, RZ, R23 ;  /* 0x000000ffff057224 */ /* 0x000fce00078e0017 */
[----:B------:R-:W-:Y:S05]  /*6290*/  CALL.REL.NOINC `($_Z20gpu_lisp_eval_kernelPKcjPjj$_Z9eval_exprP11SExpressionjjP5VMEnv) ;  /* 0xffffffdc00987944 */ /* 0x000fea0003c3ffff */
[----:B------:R-:W-:Y:S01]  /*62a0*/  ISETP.NE.AND P0, PT, R4, 0x1, PT ;  /* 0x000000010400780c */ /* 0x000fe20003f05270 */
[----:B------:R-:W-:Y:S01]  /*62b0*/  IMAD.MOV.U32 R8, RZ, RZ, R19 ;  /* 0x000000ffff087224 */ /* 0x000fe200078e0013 */
[----:B------:R-:W-:Y:S01]  /*62c0*/  MOV R6, R17 ;  /* 0x0000001100067202 */ /* 0x000fe20000000f00 */
[----:B------:R-:W-:Y:S01]  /*62d0*/  VIADD R17, R22, 0x2 ;  /* 0x0000000216117836 */ /* 0x000fe20000000000 */
        /* <DEDUP_REMOVED lines=11> */
[----:B------:R-:W-:Y:S01]  /*6390*/  IMAD.MOV.U32 R8, RZ, RZ, R19 ;  /* 0x000000ffff087224 */ /* 0x000fe200078e0013 */
[----:B------:R-:W-:Y:S01]  /*63a0*/  MOV R4, R24 ;  /* 0x0000001800047202 */ /* 0x000fe20000000f00 */
[----:B------:R-:W-:Y:S01]  /*63b0*/  IMAD.MOV.U32 R9, RZ, RZ, R18 ;  /* 0x000000ffff097224 */ /* 0x000fe200078e0012 */
[----:B------:R-:W-:Y:S01]  /*63c0*/  MOV R20, 0x6410 ;  /* 0x0000641000147802 */ /* 0x000fe20000000f00 */
[----:B------:R-:W-:-:S06]  /*63d0*/  IMAD.MOV.U32 R21, RZ, RZ, 0x0 ;  /* 0x00000000ff157424 */ /* 0x000fcc00078e00ff */
[----:B------:R-:W-:Y:S01]  /*63e0*/  @!P0 FADD R26, R26, R5 ;  /* 0x000000051a1a8221 */ /* 0x000fe20000000000 */
[----:B------:R-:W-:-:S07]  /*63f0*/  IMAD.MOV.U32 R5, RZ, RZ, R23 ;  /* 0x000000ffff057224 */ /* 0x000fce00078e0017 */
[----:B------:R-:W-:Y:S05]  /*6400*/  CALL.REL.NOINC `($_Z20gpu_lisp_eval_kernelPKcjPjj$_Z9eval_exprP11SExpressionjjP5VMEnv) ;  /* 0xffffffdc003c7944 */ /* 0x000fea0003c3ffff */
[----:B------:R-:W-:Y:S01]  /*6410*/  ISETP.NE.AND P6, PT, R27, RZ, PT ;  /* 0x000000ff1b00720c */ /* 0x000fe20003fc5270 */
[----:B------:R-:W-:Y:S01]  /*6420*/  VIADD R22, R22, 0x4 ;  /* 0x0000000416167836 */ /* 0x000fe20000000000 */
[----:B------:R-:W-:-:S13]  /*6430*/  ISETP.NE.AND P0, PT, R4, 0x1, PT ;  /* 0x000000010400780c */ /* 0x000fda0003f05270 */
[----:B------:R-:W-:Y:S01]  /*6440*/  @!P0 FADD R26, R26, R5 ;  /* 0x000000051a1a8221 */ /* 0x000fe20000000000 */
[----:B------:R-:W-:Y:S06]  /*6450*/  @P6 BRA `(.L_x_137) ;  /* 0xfffffffc002c6947 */ /* 0x000fec000383ffff */
[----:B------:R-:W-:Y:S05]  /*6460*/  BSYNC.RECONVERGENT B6 ;  /* 0x0000000000067941 */ /* 0x000fea0003800200 */
.L_x_136:
[C---:B------:R-:W-:Y:S01]  /*6470*/  IADD3 R17, PT, PT, R22.reuse, -0x1, RZ ;  /* 0xffffffff16117810 */ /* 0x040fe20007ffe0ff */
[----:B------:R-:W-:-:S07]  /*6480*/  VIADD R2, R22, 0xfffffffe ;  /* 0xfffffffe16027836 */ /* 0x000fce0000000000 */
.L_x_135:
[----:B------:R-:W-:Y:S05]  /*6490*/  BSYNC.RECONVERGENT B7 ;  /* 0x0000000000077941 */ /* 0x000fea0003800200 */
.L_x_134:
[----:B------:R-:W-:-:S13]  /*64a0*/  ISETP.NE.AND P0, PT, R16, RZ, PT ;  /* 0x000000ff1000720c */ /* 0x000fda0003f05270 */
[----:B------:R-:W-:Y:S05]  /*64b0*/  @!P0 BRA `(.L_x_105) ;  /* 0x00000064003c8947 */ /* 0x000fea0003800000 */
[----:B------:R-:W-:Y:S01]  /*64c0*/  BSSY.RECONVERGENT B6, `(.L_x_138) ;  /* 0x0000013000067945 */ /* 0x000fe20003800200 */
[----:B------:R-:W-:-:S07]  /*64d0*/  IMAD.MOV R16, RZ, RZ, -R16 ;  /* 0x000000ffff107224 */ /* 0x000fce00078e0a10 */
.L_x_140:
[----:B------:R-:W-:Y:S01]  /*64e0*/  VIADD R7, R2, 0x2 ;  /* 0x0000000202077836 */ /* 0x000fe20000000000 */
[----:B------:R-:W-:Y:S01]  /*64f0*/  MOV R2, R17 ;  /* 0x0000001100027202 */ /* 0x000fe20000000f00 */
[----:B------:R-:W-:Y:S01]  /*6500*/  IMAD.MOV.U32 R4, RZ, RZ, R24 ;  /* 0x000000ffff047224 */ /* 0x000fe200078e0018 */
[----:B------:R-:W-:Y:S01]  /*6510*/  MOV R8, R19 ;  /* 0x0000001300087202 */ /* 0x000fe20000000f00 */
[----:B------:R-:W-:Y:S01]  /*6520*/  IMAD.MOV.U32 R5, RZ, RZ, R23 ;  /* 0x000000ffff057224 */ /* 0x000fe200078e0017 */
[----:B------:R-:W-:Y:S01]  /*6530*/  MOV R20, 0x6580 ;  /* 0x0000658000147802 */ /* 0x000fe20000000f00 */
[----:B------:R-:W-:Y:S02]  /*6540*/  IMAD.MOV.U32 R6, RZ, RZ, R17 ;  /* 0x000000ffff067224 */ /* 0x000fe400078e0011 */
[----:B------:R-:W-:Y:S02]  /*6550*/  IMAD.MOV.U32 R9, RZ, RZ, R18 ;  /* 0x000000ffff097224 */ /* 0x000fe400078e0012 */
[----:B------:R-:W-:-:S07]  /*6560*/  IMAD.MOV.U32 R21, RZ, RZ, 0x0 ;  /* 0x00000000ff157424 */ /* 0x000fce00078e00ff */
[----:B------:R-:W-:Y:S05]  /*6570*/  CALL.REL.NOINC `($_Z20gpu_lisp_eval_kernelPKcjPjj$_Z9eval_exprP11SExpressionjjP5VMEnv) ;  /* 0xffffffd800e07944 */ /* 0x000fea0003c3ffff */
[----:B------:R-:W-:Y:S01]  /*6580*/  VIADD R16, R16, 0x1 ;  /* 0x0000000110107836 */ /* 0x000fe20000000000 */
[----:B------:R-:W-:-:S04]  /*6590*/  ISETP.NE.AND P1, PT, R4, 0x1, PT ;  /* 0x000000010400780c */ /* 0x000fc80003f25270 */
[----:B------:R-:W-:-:S09]  /*65a0*/  ISETP.NE.AND P0, PT, R16, RZ, PT ;  /* 0x000000ff1000720c */ /* 0x000fd20003f05270 */
[----:B------:R-:W-:-:S04]  /*65b0*/  @!P1 FADD R26, R26, R5 ;  /* 0x000000051a1a9221 */ /* 0x000fc80000000000 */
[----:B------:R-:W-:Y:S05]  /*65c0*/  @!P0 BRA `(.L_x_139) ;  /* 0x0000000000088947 */ /* 0x000fea0003800000 */
[----:B------:R-:W-:Y:S01]  /*65d0*/  IADD3 R17, PT, PT, R17, 0x1, RZ ;  /* 0x0000000111117810 */ /* 0x000fe20007ffe0ff */
[----:B------:R-:W-:Y:S06]  /*65e0*/  BRA `(.L_x_140) ;  /* 0xfffffffc00bc7947 */ /* 0x000fec000383ffff */
.L_x_139:
[----:B------:R-:W-:Y:S05]  /*65f0*/  BSYNC.RECONVERGENT B6 ;  /* 0x0000000000067941 */ /* 0x000fea0003800200 */
.L_x_138:
[----:B------:R-:W-:Y:S05]  /*6600*/  BRA `(.L_x_105) ;  /* 0x0000006000e87947 */ /* 0x000fea0003800000 */
.L_x_231:
[----:B------:R-:W-:Y:S02]  /*6610*/  VIADD R2, R22, 0x2 ;  /* 0x0000000216027836 */ /* 0x000fe40000000000 */
[----:B------:R-:W-:-:S03]  /*6620*/  IMAD.MOV.U32 R30, RZ, RZ, RZ ;  /* 0x000000ffff1e7224 */ /* 0x000fc600078e00ff */
[----:B------:R-:W-:-:S13]  /*6630*/  ISETP.GE.U32.AND P0, PT, R2, R29, PT ;  /* 0x0000001d0200720c */ /* 0x000fda0003f06070 */
[----:B------:R-:W-:Y:S05]  /*6640*/  @P0 BRA `(.L_x_105) ;  /* 0x0000006000d80947 */ /* 0x000fea0003800000 */
[----:B------:R-:W-:Y:S01]  /*6650*/  VIADD R26, R22, 0x3 ;  /* 0x00000003161a7836 */ /* 0x000fe20000000000 */
[----:B------:R-:W-:Y:S01]  /*6660*/  BSSY.RECONVERGENT B10, `(.L_x_141) ;  /* 0x000041b0000a7945 */ /* 0x000fe20003800200 */
[----:B------:R-:W-:Y:S02]  /*6670*/  HFMA2 R27, -RZ, RZ, 0, 0 ;  /* 0x00000000ff1b7431 */ /* 0x000fe400000001ff */
[----:B------:R-:W-:Y:S01]  /*6680*/  IMAD.MOV.U32 R30, RZ, RZ, RZ ;  /* 0x000000ffff1e7224 */ /* 0x000fe200078e00ff */
[----:B------:R-:W-:Y:S01]  /*6690*/  ISETP.GE.U32.AND P0, PT, R2, R26, PT ;  /* 0x0000001a0200720c */ /* 0x000fe20003f06070 */
[----:B------:R-:W-:-:S12]  /*66a0*/  IMAD R0, R26, 0xc, R9 ;  /* 0x0000000c1a007824 */ /* 0x000fd800078e0209 */
[----:B------:R-:W-:Y:S05]  /*66b0*/  @P0 BRA `(.L_x_142) ;  /* 0x0000004000540947 */ /* 0x000fea0003800000 */
[----:B------:R-:W-:-:S05]  /*66c0*/  IMAD R3, R2, 0xc, R9 ;  /* 0x0000000c02037824 */ /* 0x000fca00078e0209 */
[----:B------:R-:W2:Y:S02]  /*66d0*/  LDL R4, [R3] ;  /* 0x0000000003047983 */ /* 0x000ea40000100800 */
[----:B--2---:R-:W-:-:S13]  /*66e0*/  ISETP.NE.AND P0, PT, R4, RZ, PT ;  /* 0x000000ff0400720c */ /* 0x004fda0003f05270 */
[----:B------:R-:W-:Y:S05]  /*66f0*/  @!P0 BRA `(.L_x_143) ;  /* 0x0000000000348947 */ /* 0x000fea0003800000 */
[----:B------:R-:W-:Y:S01]  /*6700*/  ISETP.NE.AND P0, PT, R4, 0x2, PT ;  /* 0x000000020400780c */ /* 0x000fe20003f05270 */
[----:B------:R-:W-:-:S12]  /*6710*/  BSSY.RECONVERGENT B0, `(.L_x_144) ;  /* 0x000000a000007945 */ /* 0x000fd80003800200 */
[----:B------:R-:W-:Y:S05]  /*6720*/  @!P0 BRA `(.L_x_145) ;  /* 0x0000000000148947 */ /* 0x000fea0003800000 */
[----:B------:R-:W-:-:S13]  /*6730*/  ISETP.NE.AND P0, PT, R4, 0x3, PT ;  /* 0x000000030400780c */ /* 0x000fda0003f05270 */
[----:B------:R-:W-:Y:S05]  /*6740*/  @P0 BRA `(.L_x_146) ;  /* 0x0000000000180947 */ /* 0x000fea0003800000 */
[----:B------:R0:W5:Y:S01]  /*6750*/  LDL R27, [R3+0x4] ;  /* 0x00000400031b7983 */ /* 0x0001620000100800 */
[----:B------:R-:W-:Y:S01]  /*6760*/  IMAD.MOV.U32 R30, RZ, RZ, 0x1 ;  /* 0x00000001ff1e7424 */ /* 0x000fe200078e00ff */
[----:B------:R-:W-:Y:S06]  /*6770*/  BRA `(.L_x_146) ;  /* 0x00000000000c7947 */ /* 0x000fec0003800000 */
.L_x_145:
[----:B------:R-:W2:Y:S01]  /*6780*/  LDL R3, [R3+0x4] ;  /* 0x0000040003037983 */ /* 0x000ea20000100800 */
[----:B------:R-:W-:Y:S01]  /*6790*/  IMAD.MOV.U32 R30, RZ, RZ, 0x2 ;  /* 0x00000002ff1e7424 */ /* 0x000fe200078e00ff */
[----:B--2---:R-:W-:-:S07]  /*67a0*/  I2FP.F32.U32 R27, R3 ;  /* 0x00000003001b7245 */ /* 0x004fce0000201000 */
.L_x_146:
[----:B------:R-:W-:Y:S05]  /*67b0*/  BSYNC.RECONVERGENT B0 ;  /* 0x0000000000007941 */ /* 0x000fea0003800200 */
.L_x_144:
[----:B------:R-:W-:Y:S05]  /*67c0*/  BRA `(.L_x_142) ;  /* 0x0000004000107947 */ /* 0x000fea0003800000 */
.L_x_143:
[----:B------:R-:W-:-:S13]  /*67d0*/  ISETP.GE.U32.AND P0, PT, R26, R2, PT ;  /* 0x000000021a00720c */ /* 0x000fda0003f06070 */
[----:B------:R-:W-:Y:S05]  /*67e0*/  @P0 BRA `(.L_x_142) ;  /* 0x0000004000080947 */ /* 0x000fea0003800000 */
[----:B------:R-:W2:Y:S02]  /*67f0*/  LDL R3, [R0] ;  /* 0x0000000000037983 */ /* 0x000ea40000100800 */
[----:B--2---:R-:W-:-:S13]  /*6800*/  ISETP.NE.AND P0, PT, R3, 0x2, PT ;  /* 0x000000020300780c */ /* 0x004fda0003f05270 */
[----:B------:R-:W-:Y:S05]  /*6810*/  @P0 BRA `(.L_x_142) ;  /* 0x0000003c00fc0947 */ /* 0x000fea0003800000 */
[----:B------:R-:W2:Y:S02]  /*6820*/  LDL R3, [R0+0x4] ;  /* 0x0000040000037983 */ /* 0x000ea40000100800 */
[----:B--2---:R-:W-:-:S13]  /*6830*/  ISETP.GT.AND P0, PT, R3, 0xe, PT ;  /* 0x0000000e0300780c */ /* 0x004fda0003f04270 */
[----:B------:R-:W-:Y:S05]  /*6840*/  @P0 BRA `(.L_x_147) ;  /* 0x0000001000a40947 */ /* 0x000fea0003800000 */
[----:B------:R-:W-:-:S04]  /*6850*/  MOV R0, 0xfffffffa ;  /* 0xfffffffa00007802 */ /* 0x000fc80000000f00 */
[----:B------:R-:W-:-:S05]  /*6860*/  VIADDMNMX.U32 R0, R3, R0, 0x4, PT ;  /* 0x0000000403007446 */ /* 0x000fca0003800000 */
[----:B------:R-:W-:-:S04]  /*6870*/  IMAD.SHL.U32 R0, R0, 0x4, RZ ;  /* 0x0000000400007824 */ /* 0x000fc800078e00ff */
[----:B------:R-:W0:Y:S02]  /*6880*/  LDC R4, c[0x2][R0+0xc] ;  /* 0x0080030000047b82 */ /* 0x000e240000000800 */
[----:B0-----:R-:W-:-:S04]  /*6890*/  SHF.R.S32.HI R5, RZ, 0x1f, R4 ;  /* 0x0000001fff057819 */ /* 0x001fc80000011404 */
.L_x_233:
[----:B------:R-:W-:Y:S05]  /*68a0*/  BRX R4 -0x68b0                                                                          (*"BRANCH_TARGETS .L_x_234,.L_x_142,.L_x_237"*) ;  /* 0xffffff9404d47949 */ /* 0x000fea000383ffff */
.L_x_237:
[----:B------:R-:W2:Y:S01]  /*68b0*/  LDL.64 R6, [R16+0x810] ;  /* 0x0008100010067983 */ /* 0x000ea20000100a00 */
[----:B------:R-:W-:Y:S01]  /*68c0*/  BSSY.RECONVERGENT B8, `(.L_x_148) ;  /* 0x000008e000087945 */ /* 0x000fe20003800200 */
[----:B--2---:R-:W-:-:S05]  /*68d0*/  VIADD R0, R6, 0x5 ;  /* 0x0000000506007836 */ /* 0x004fca0000000000 */
[----:B------:R-:W-:-:S13]  /*68e0*/  ISETP.GE.U32.AND P0, PT, R0, R7, PT ;  /* 0x000000070000720c */ /* 0x000fda0003f06070 */
[----:B------:R-:W-:Y:S05]  /*68f0*/  @P0 BRA `(.L_x_149) ;  /* 0x0000000800280947 */ /* 0x000fea0003800000 */
[----:B------:R-:W2:Y:S01]  /*6900*/  LDL.64 R4, [R16+0x808] ;  /* 0x0008080010047983 */ /* 0x000ea20000100a00 */
[C---:B------:R-:W-:Y:S01]  /*6910*/  VIADD R25, R22.reuse, 0x4 ;  /* 0x0000000416197836 */ /* 0x040fe20000000000 */
[----:B------:R-:W-:Y:S01]  /*6920*/  VIADDMNMX.U32 R17, R22, 0x8, R2, PT ;  /* 0x0000000816117846 */ /* 0x000fe20003800002 */
[----:B------:R-:W-:Y:S01]  /*6930*/  HFMA2 R7, -RZ, RZ, 0, 0.000488758087158203125 ;  /* 0x00001001ff077431 */ /* 0x000fe200000001ff */
[----:B------:R-:W-:Y:S01]  /*6940*/  R2UR UR4, R46 ;  /* 0x000000002e0472ca */ /* 0x000fe200000e0000 */
[C---:B------:R-:W-:Y:S01]  /*6950*/  VIADD R3, R6.reuse, 0x1 ;  /* 0x0000000106037836 */ /* 0x040fe20000000000 */
[----:B------:R-:W-:Y:S02]  /*6960*/  R2UR UR5, R47 ;  /* 0x000000002f0572ca */ /* 0x000fe400000e0000 */
[----:B------:R-:W-:Y:S02]  /*6970*/  ISETP.GT.U32.AND P0, PT, R17, R25, PT ;  /* 0x000000191100720c */ /* 0x000fe40003f04070 */
[----:B------:R0:W-:Y:S01]  /*6980*/  STL [R16+0x810], R3 ;  /* 0x0008100310007387 */ /* 0x0001e20000100800 */
[----:B--2---:R-:W-:-:S08]  /*6990*/  IMAD.WIDE.U32 R4, R6, 0x4, R4 ;  /* 0x0000000406047825 */ /* 0x004fd000078e0004 */
[----:B------:R0:W-:Y:S02]  /*69a0*/  ST.E desc[UR4][R4.64], R7 ;  /* 0x0000000704007985 */ /* 0x0001e4000c101904 */
[----:B------:R-:W-:Y:S05]  /*69b0*/  @!P0 BRA `(.L_x_149) ;  /* 0x0000000400f88947 */ /* 0x000fea0003800000 */
[----:B0-----:R-:W-:Y:S01]  /*69c0*/  VIADD R7, R22, 0x5 ;  /* 0x0000000516077836 */ /* 0x001fe20000000000 */
[----:B------:R-:W-:Y:S04]  /*69d0*/  BSSY.RECONVERGENT B7, `(.L_x_150) ;  /* 0x0000021000077945 */ /* 0x000fe80003800200 */
[----:B------:R-:W-:-:S05]  /*69e0*/  VIMNMX.U32 R3, PT, PT, R17, R7, !PT ;  /* 0x0000000711037248 */ /* 0x000fca0007fe0000 */
[----:B------:R-:W-:-:S05]  /*69f0*/  IMAD.IADD R0, R3, 0x1, -R22 ;  /* 0x0000000103007824 */ /* 0x000fca00078e0a16 */
[----:B------:R-:W-:-:S13]  /*6a00*/  LOP3.LUT P0, R0, R0, 0x3, RZ, 0xc0, !PT ;  /* 0x0000000300007812 */ /* 0x000fda000780c0ff */
[----:B------:R-:W-:Y:S05]  /*6a10*/  @!P0 BRA `(.L_x_151) ;  /* 0x0000000000708947 */ /* 0x000fea0003800000 */
[----:B------:R-:W-:Y:S01]  /*6a20*/  BSSY.RECONVERGENT B6, `(.L_x_152) ;  /* 0x000001a000067945 */ /* 0x000fe20003800200 */
[----:B------:R-:W-:-:S07]  /*6a30*/  IADD3 R2, PT, PT, -R0, RZ, RZ ;  /* 0x000000ff00027210 */ /* 0x000fce0007ffe1ff */
.L_x_153:
[----:B------:R-:W-:Y:S01]  /*6a40*/  VIADD R6, R7, 0xffffffff ;  /* 0xffffffff07067836 */ /* 0x000fe20000000000 */
[----:B------:R-:W-:Y:S01]  /*6a50*/  MOV R5, R23 ;  /* 0x0000001700057202 */ /* 0x000fe20000000f00 */
[----:B------:R-:W-:Y:S01]  /*6a60*/  IMAD.MOV.U32 R25, RZ, RZ, R7 ;  /* 0x000000ffff197224 */ /* 0x000fe200078e0007 */
        /* <DEDUP_REMOVED lines=16> */
[C---:B--2---:R-:W-:Y:S01]  /*6b70*/  IMAD.WIDE.U32 R8, R3.reuse, 0x4, R8 ;  /* 0x0000000403087825 */ /* 0x044fe200078e0008 */
[----:B------:R-:W-:-:S05]  /*6b80*/  IADD3 R3, PT, PT, R3, 0x1, RZ ;  /* 0x0000000103037810 */ /* 0x000fca0007ffe0ff */
[----:B------:R0:W-:Y:S04]  /*6b90*/  STL [R16+0x810], R3 ;  /* 0x0008100310007387 */ /* 0x0001e80000100800 */
[----:B------:R0:W-:Y:S02]  /*6ba0*/  ST.E desc[UR4][R8.64], R11 ;  /* 0x0000000b08007985 */ /* 0x0001e4000c101904 */
[----:B------:R-:W-:Y:S05]  /*6bb0*/  @P0 BRA `(.L_x_153) ;  /* 0xfffffffc00a00947 */ /* 0x000fea000383ffff */
[----:B------:R-:W-:Y:S05]  /*6bc0*/  BSYNC.RECONVERGENT B6 ;  /* 0x0000000000067941 */ /* 0x000fea0003800200 */
.L_x_152:
[----:B------:R-:W-:-:S07]  /*6bd0*/  VIADD R26, R7, 0xfffffffe ;  /* 0xfffffffe071a7836 */ /* 0x000fce0000000000 */
.L_x_151:
[----:B------:R-:W-:Y:S05]  /*6be0*/  BSYNC.RECONVERGENT B7 ;  /* 0x0000000000077941 */ /* 0x000fea0003800200 */
.L_x_150:
[----:B------:R-:W-:-:S04]  /*6bf0*/  IADD3 R0, PT, PT, R22, 0x5, RZ ;  /* 0x0000000516007810 */ /* 0x000fc80007ffe0ff */
[----:B0-----:R-:W-:-:S04]  /*6c00*/  VIMNMX.U32 R3, PT, PT, R17, R0, !PT ;  /* 0x0000000011037248 */ /* 0x001fc80007fe0000 */
[----:B------:R-:W-:-:S04]  /*6c10*/  IADD3 R0, PT, PT, -R22, -0x5, R3 ;  /* 0xfffffffb16007810 */ /* 0x000fc80007ffe103 */
[----:B------:R-:W-:-:S13]  /*6c20*/  ISETP.GE.U32.AND P0, PT, R0, 0x3, PT ;  /* 0x000000030000780c */ /* 0x000fda0003f06070 */
[----:B------:R-:W-:Y:S05]  /*6c30*/  @!P0 BRA `(.L_x_149) ;  /* 0x0000000400588947 */ /* 0x000fea0003800000 */
[----:B------:R-:W-:-:S07]  /*6c40*/  VIADD R25, R25, 0x2 ;  /* 0x0000000219197836 */ /* 0x000fce0000000000 */
.L_x_154:
[----:B------:R-:W-:Y:S02]  /*6c50*/  HFMA2 R21, -RZ, RZ, 0, 0 ;  /* 0x00000000ff157431 */ /* 0x000fe400000001ff */
[----:B-1----:R-:W-:Y:S01]  /*6c60*/  VIADD R7, R26, 0x2 ;  /* 0x000000021a077836 */ /* 0x002fe20000000000 */
[----:B------:R-:W-:Y:S01]  /*6c70*/  MOV R4, R24 ;  /* 0x0000001800047202 */ /* 0x000fe20000000f00 */
[----:B------:R-:W-:Y:S01]  /*6c80*/  VIADD R6, R25, 0xfffffffe ;  /* 0xfffffffe19067836 */ /* 0x000fe20000000000 */
[----:B------:R-:W-:Y:S01]  /*6c90*/  MOV R20, 0x6ce0 ;  /* 0x00006ce000147802 */ /* 0x000fe20000000f00 */
[----:B------:R-:W-:Y:S02]  /*6ca0*/  IMAD.MOV.U32 R5, RZ, RZ, R23 ;  /* 0x000000ffff057224 */ /* 0x000fe400078e0017 */
[----:B------:R-:W-:Y:S02]  /*6cb0*/  IMAD.MOV.U32 R8, RZ, RZ, R19 ;  /* 0x000000ffff087224 */ /* 0x000fe400078e0013 */
[----:B------:R-:W-:-:S07]  /*6cc0*/  IMAD.MOV.U32 R9, RZ, RZ, R18 ;  /* 0x000000ffff097224 */ /* 0x000fce00078e0012 */
[----:B------:R-:W-:Y:S05]  /*6cd0*/  CALL.REL.NOINC `($_Z20gpu_lisp_eval_kernelPKcjPjj$_Z9eval_exprP11SExpressionjjP5VMEnv) ;  /* 0xffffffd400087944 */ /* 0x000fea0003c3ffff */
[----:B------:R-:W2:Y:S04]  /*6ce0*/  LDL R3, [R16+0x810] ;  /* 0x0008100010037983 */ /* 0x000ea80000100800 */
[----:B------:R-:W2:Y:S01]  /*6cf0*/  LDL.64 R10, [R16+0x808] ;  /* 0x00080800100a7983 */ /* 0x000ea20000100a00 */
[----:B------:R0:W1:Y:S01]  /*6d00*/  F2I.U32.TRUNC.NTZ R13, R5 ;  /* 0x00000005000d7305 */ /* 0x000062000020f000 */
[----:B------:R-:W-:Y:S01]  /*6d10*/  R2UR UR4, R46 ;  /* 0x000000002e0472ca */ /* 0x000fe200000e0000 */
[----:B------:R-:W-:Y:S01]  /*6d20*/  VIADD R6, R25, 0xffffffff ;  /* 0xffffffff19067836 */ /* 0x000fe20000000000 */
[----:B------:R-:W-:Y:S01]  /*6d30*/  R2UR UR5, R47 ;  /* 0x000000002f0572ca */ /* 0x000fe200000e0000 */
[----:B------:R-:W-:Y:S01]  /*6d40*/  VIADD R2, R25, 0x2 ;  /* 0x0000000219027836 */ /* 0x000fe20000000000 */
[----:B------:R-:W-:Y:S01]  /*6d50*/  ISETP.NE.AND P0, PT, R4, 0x1, PT ;  /* 0x000000010400780c */ /* 0x000fe20003f05270 */
[----:B------:R-:W-:Y:S01]  /*6d60*/  IMAD.MOV.U32 R8, RZ, RZ, R19 ;  /* 0x000000ffff087224 */ /* 0x000fe200078e0013 */
[----:B------:R-:W-:Y:S01]  /*6d70*/  MOV R7, R25 ;  /* 0x0000001900077202 */ /* 0x000fe20000000f00 */
[----:B------:R-:W-:Y:S01]  /*6d80*/  IMAD.MOV.U32 R9, RZ, RZ, R18 ;  /* 0x000000ffff097224 */ /* 0x000fe200078e0012 */
[----:B0-----:R-:W-:Y:S01]  /*6d90*/  MOV R5, R23 ;  /* 0x0000001700057202 */ /* 0x001fe20000000f00 */
[----:B------:R-:W-:Y:S01]  /*6da0*/  IMAD.MOV.U32 R4, RZ, RZ, R24 ;  /* 0x000000ffff047224 */ /* 0x000fe200078e0018 */
        /* <DEDUP_REMOVED lines=39> */
[----:B------:R-:W-:Y:S01]  /*7020*/  IMAD.MOV.U32 R21, RZ, RZ, 0x0 ;  /* 0x00000000ff157424 */ /* 0x000fe200078e00ff */
[----:B------:R-:W-:Y:S01]  /*7030*/  MOV R4, R24 ;  /* 0x0000001800047202 */ /* 0x000fe20000000f00 */
[----:B0-----:R-:W-:Y:S01]  /*7040*/  IMAD.MOV.U32 R5, RZ, RZ, R23 ;  /* 0x000000ffff057224 */ /* 0x001fe200078e0017 */
        /* <DEDUP_REMOVED lines=10> */
[----:B------:R-:W-:Y:S02]  /*70f0*/  ISETP.NE.AND P0, PT, R4, 0x1, PT ;  /* 0x000000010400780c */ /* 0x000fe40003f05270 */
[----:B------:R-:W-:Y:S02]  /*7100*/  R2UR UR4, R46 ;  /* 0x000000002e0472ca */ /* 0x000fe400000e0000 */
[----:B------:R-:W-:-:S02]  /*7110*/  R2UR UR5, R47 ;  /* 0x000000002f0572ca */ /* 0x000fc400000e0000 */
[----:B------:R-:W-:Y:S02]  /*7120*/  IADD3 R25, PT, PT, R25, 0x4, RZ ;  /* 0x0000000419197810 */ /* 0x000fe40007ffe0ff */
[----:B0-----:R-:W-:Y:S02]  /*7130*/  SEL R9, R9, RZ, !P0 ;  /* 0x000000ff09097207 */ /* 0x001fe40004000000 */
[----:B------:R-:W-:Y:S01]  /*7140*/  ISETP.GE.U32.AND P0, PT, R2, R17, PT ;  /* 0x000000110200720c */ /* 0x000fe20003f06070 */
[----:B--2---:R-:W-:-:S04]  /*7150*/  IMAD.WIDE.U32 R6, R3, 0x4, R6 ;  /* 0x0000000403067825 */ /* 0x004fc800078e0006 */
[----:B------:R-:W-:-:S05]  /*7160*/  VIADD R3, R3, 0x1 ;  /* 0x0000000103037836 */ /* 0x000fca0000000000 */
[----:B------:R1:W-:Y:S04]  /*7170*/  STL [R16+0x810], R3 ;  /* 0x0008100310007387 */ /* 0x0003e80000100800 */
[----:B------:R1:W-:Y:S01]  /*7180*/  ST.E desc[UR4][R6.64], R9 ;  /* 0x0000000906007985 */ /* 0x0003e2000c101904 */
[----:B------:R-:W-:Y:S05]  /*7190*/  @!P0 BRA `(.L_x_154) ;  /* 0xfffffff800ac8947 */ /* 0x000fea000383ffff */
.L_x_149:
[----:B------:R-:W-:Y:S05]  /*71a0*/  BSYNC.RECONVERGENT B8 ;  /* 0x0000000000087941 */ /* 0x000fea0003800200 */
.L_x_148:
[----:B------:R-:W-:Y:S05]  /*71b0*/  BRA `(.L_x_142) ;  /* 0x0000003400947947 */ /* 0x000fea0003800000 */
.L_x_234:
[----:B------:R-:W2:Y:S01]  /*71c0*/  LDL.64 R6, [R16+0x810] ;  /* 0x0008100010067983 */ /* 0x000ea20000100a00 */
[----:B------:R-:W-:Y:S01]  /*71d0*/  BSSY.RECONVERGENT B8, `(.L_x_155) ;  /* 0x000008f000087945 */ /* 0x000fe20003800200 */
[----:B--2---:R-:W-:-:S05]  /*71e0*/  VIADD R0, R6, 0x5 ;  /* 0x0000000506007836 */ /* 0x004fca0000000000 */
[----:B------:R-:W-:-:S13]  /*71f0*/  ISETP.GE.U32.AND P0, PT, R0, R7, PT ;  /* 0x000000070000720c */ /* 0x000fda0003f06070 */
[----:B------:R-:W-:Y:S05]  /*7200*/  @P0 BRA `(.L_x_156) ;  /* 0x00000008002c0947 */ /* 0x000fea0003800000 */
[----:B------:R-:W2:Y:S01]  /*7210*/  LDL.64 R4, [R16+0x808] ;  /* 0x0008080010047983 */ /* 0x000ea20000100a00 */
[----:B------:R-:W-:Y:S01]  /*7220*/  VIADDMNMX.U32 R2, R22, 0x8, R2, PT ;  /* 0x0000000816027846 */ /* 0x000fe20003800002 */
[----:B------:R-:W-:Y:S01]  /*7230*/  VIADD R3, R6, 0x1 ;  /* 0x0000000106037836 */ /* 0x000fe20000000000 */
[----:B------:R-:W-:Y:S01]  /*7240*/  IADD3 R25, PT, PT, R22, 0x4, RZ ;  /* 0x0000000416197810 */ /* 0x000fe20007ffe0ff */
[----:B------:R-:W-:Y:S01]  /*7250*/  IMAD.MOV.U32 R7, RZ, RZ, 0x1000 ;  /* 0x00001000ff077424 */ /* 0x000fe200078e00ff */
[----:B------:R-:W-:Y:S02]  /*7260*/  R2UR UR4, R46 ;  /* 0x000000002e0472ca */ /* 0x000fe400000e0000 */
[----:B------:R-:W-:Y:S01]  /*7270*/  R2UR UR5, R47 ;  /* 0x000000002f0572ca */ /* 0x000fe200000e0000 */
[----:B------:R0:W-:Y:S01]  /*7280*/  STL [R16+0x810], R3 ;  /* 0x0008100310007387 */ /* 0x0001e20000100800 */
[----:B------:R-:W-:Y:S01]  /*7290*/  ISETP.GT.U32.AND P0, PT, R2, R25, PT ;  /* 0x000000190200720c */ /* 0x000fe20003f04070 */
[----:B--2---:R-:W-:-:S10]  /*72a0*/  IMAD.WIDE.U32 R4, R6, 0x4, R4 ;  /* 0x0000000406047825 */ /* 0x004fd400078e0004 */
[----:B------:R0:W-:Y:S02]  /*72b0*/  ST.E desc[UR4][R4.64], R7 ;  /* 0x0000000704007985 */ /* 0x0001e4000c101904 */
[----:B------:R-:W-:Y:S05]  /*72c0*/  @!P0 BRA `(.L_x_156) ;  /* 0x0000000400fc8947 */ /* 0x000fea0003800000 */
[C---:B0-----:R-:W-:Y:S01]  /*72d0*/  VIADD R7, R22.reuse, 0x5 ;  /* 0x0000000516077836 */ /* 0x041fe20000000000 */
[----:B------:R-:W-:Y:S01]  /*72e0*/  BSSY.RECONVERGENT B7, `(.L_x_157) ;  /* 0x0000022000077945 */ /* 0x000fe20003800200 */
[----:B------:R-:W-:-:S03]  /*72f0*/  VIADD R26, R22, 0x3 ;  /* 0x00000003161a7836 */ /* 0x000fc60000000000 */
[----:B------:R-:W-:-:S05]  /*7300*/  VIMNMX.U32 R3, PT, PT, R7, R2, !PT ;  /* 0x0000000207037248 */ /* 0x000fca0007fe0000 */
[----:B------:R-:W-:-:S05]  /*7310*/  IMAD.IADD R0, R3, 0x1, -R22 ;  /* 0x0000000103007824 */ /* 0x000fca00078e0a16 */
[----:B------:R-:W-:-:S13]  /*7320*/  LOP3.LUT P0, R0, R0, 0x3, RZ, 0xc0, !PT ;  /* 0x0000000300007812 */ /* 0x000fda000780c0ff */
[----:B------:R-:W-:Y:S05]  /*7330*/  @!P0 BRA `(.L_x_158) ;  /* 0x0000000000708947 */ /* 0x000fea0003800000 */
[----:B------:R-:W-:Y:S01]  /*7340*/  BSSY.RECONVERGENT B6, `(.L_x_159) ;  /* 0x000001a000067945 */ /* 0x000fe20003800200 */
[----:B------:R-:W-:-:S07]  /*7350*/  IADD3 R17, PT, PT, -R0, RZ, RZ ;  /* 0x000000ff00117210 */ /* 0x000fce0007ffe1ff */
.L_x_160:
        /* <DEDUP_REMOVED lines=25> */
.L_x_159:
[----:B------:R-:W-:-:S07]  /*74f0*/  VIADD R26, R7, 0xfffffffe ;  /* 0xfffffffe071a7836 */ /* 0x000fce0000000000 */
.L_x_158:
[----:B------:R-:W-:Y:S05]  /*7500*/  BSYNC.RECONVERGENT B7 ;  /* 0x0000000000077941 */ /* 0x000fea0003800200 */
.L_x_157:
[----:B0-----:R-:W-:-:S04]  /*7510*/  IADD3 R3, PT, PT, R22, 0x5, RZ ;  /* 0x0000000516037810 */ /* 0x001fc80007ffe0ff */
[----:B------:R-:W-:-:S04]  /*7520*/  VIMNMX.U32 R3, PT, PT, R3, R2, !PT ;  /* 0x0000000203037248 */ /* 0x000fc80007fe0000 */
[----:B------:R-:W-:-:S04]  /*7530*/  IADD3 R0, PT, PT, -R22, -0x5, R3 ;  /* 0xfffffffb16007810 */ /* 0x000fc80007ffe103 */
[----:B------:R-:W-:-:S13]  /*7540*/  ISETP.GE.U32.AND P0, PT, R0, 0x3, PT ;  /* 0x000000030000780c */ /* 0x000fda0003f06070 */
[----:B------:R-:W-:Y:S05]  /*7550*/  @!P0 BRA `(.L_x_156) ;  /* 0x0000000400588947 */ /* 0x000fea0003800000 */
[----:B------:R-:W-:-:S07]  /*7560*/  VIADD R25, R25, 0x2 ;  /* 0x0000000219197836 */ /* 0x000fce0000000000 */
.L_x_161:
        /* <DEDUP_REMOVED lines=85> */
.L_x_156:
[----:B------:R-:W-:Y:S05]  /*7ac0*/  BSYNC.RECONVERGENT B8 ;  /* 0x0000000000087941 */ /* 0x000fea0003800200 */
.L_x_155:
[----:B------:R-:W-:Y:S05]  /*7ad0*/  BRA `(.L_x_142) ;  /* 0x0000002c004c7947 */ /* 0x000fea0003800000 */
.L_x_147:
[----:B------:R-:W-:-:S05]  /*7ae0*/  IMAD.MOV.U32 R0, RZ, RZ, 0x2 ;  /* 0x00000002ff007424 */ /* 0x000fca00078e00ff */
[----:B------:R-:W-:-:S05]  /*7af0*/  VIADDMNMX.U32 R0, R3, 0xfffffff1, R0, PT ;  /* 0xfffffff103007846 */ /* 0x000fca0003800000 */
[----:B------:R-:W-:-:S04]  /*7b00*/  IMAD.SHL.U32 R0, R0, 0x4, RZ ;  /* 0x0000000400007824 */ /* 0x000fc800078e00ff */
[----:B------:R-:W0:Y:S02]  /*7b10*/  LDC R4, c[0x2][R0+0x20] ;  /* 0x0080080000047b82 */ /* 0x000e240000000800 */
[----:B0-----:R-:W-:-:S04]  /*7b20*/  SHF.R.S32.HI R5, RZ, 0x1f, R4 ;  /* 0x0000001fff057819 */ /* 0x001fc80000011404 */
.L_x_239:
[----:B------:R-:W-:Y:S05]  /*7b30*/  BRX R4 -0x7b40                                                                          (*"BRANCH_TARGETS .L_x_240,.L_x_241,.L_x_242"*) ;  /* 0xffffff8404307949 */ /* 0x000fea000383ffff */
.L_x_242:
[----:B------:R-:W-:-:S13]  /*7b40*/  ISETP.NE.AND P0, PT, R3, 0x11, PT ;  /* 0x000000110300780c */ /* 0x000fda0003f05270 */
[----:B------:R-:W-:Y:S05]  /*7b50*/  @P0 BRA `(.L_x_142) ;  /* 0x0000002c002c0947 */ /* 0x000fea0003800000 */
[----:B------:R-:W-:Y:S02]  /*7b60*/  VIADD R6, R22, 0x4 ;  /* 0x0000000416067836 */ /* 0x000fe40000000000 */
[----:B------:R-:W-:Y:S02]  /*7b70*/  HFMA2 R27, -RZ, RZ, 1.875, 0 ;  /* 0x3f800000ff1b7431 */ /* 0x000fe400000001ff */
[----:B------:R-:W-:Y:S01]  /*7b80*/  IMAD.MOV.U32 R30, RZ, RZ, 0x1 ;  /* 0x00000001ff1e7424 */ /* 0x000fe200078e00ff */
[----:B------:R-:W-:-:S13]  /*7b90*/  ISETP.GE.U32.AND P0, PT, R6, R2, PT ;  /* 0x000000020600720c */ /* 0x000fda0003f06070 */
[----:B------:R-:W-:Y:S05]  /*7ba0*/  @P0 BRA `(.L_x_142) ;  /* 0x0000002c00180947 */ /* 0x000fea0003800000 */
[----:B------:R-:W-:Y:S02]  /*7bb0*/  IMAD.MOV.U32 R27, RZ, RZ, 0x3f800000 ;  /* 0x3f800000ff1b7424 */ /* 0x000fe400078e00ff */
[----:B------:R-:W-:-:S07]  /*7bc0*/  IMAD.MOV.U32 R17, RZ, RZ, 0x4 ;  /* 0x00000004ff117424 */ /* 0x000fce00078e00ff */
.L_x_162:
[----:B------:R-:W-:Y:S01]  /*7bd0*/  IADD3 R17, PT, PT, R17, 0x1, RZ ;  /* 0x0000000111117810 */ /* 0x000fe20007ffe0ff */
[----:B------:R-:W-:Y:S02]  /*7be0*/  VIADD R25, R6, 0x1 ;  /* 0x0000000106197836 */ /* 0x000fe40000000000 */
[----:B------:R-:W-:Y:S02]  /*7bf0*/  HFMA2 R21, -RZ, RZ, 0, 0 ;  /* 0x00000000ff157431 */ /* 0x000fe400000001ff */
[----:B------:R-:W-:Y:S01]  /*7c00*/  IMAD.MOV.U32 R16, RZ, RZ, R6 ;  /* 0x000000ffff107224 */ /* 0x000fe200078e0006 */
[----:B------:R-:W-:Y:S01]  /*7c10*/  ISETP.NE.AND P0, PT, R17, 0x6, PT ;  /* 0x000000061100780c */ /* 0x000fe20003f05270 */
[----:B------:R-:W-:Y:S01]  /*7c20*/  IMAD.MOV.U32 R4, RZ, RZ, R24 ;  /* 0x000000ffff047224 */ /* 0x000fe200078e0018 */
[----:B------:R-:W-:Y:S01]  /*7c30*/  MOV R5, R23 ;  /* 0x0000001700057202 */ /* 0x000fe20000000f00 */
[----:B------:R-:W-:Y:S01]  /*7c40*/  IMAD.MOV.U32 R8, RZ, RZ, R19 ;  /* 0x000000ffff087224 */ /* 0x000fe200078e0013 */
[----:B------:R-:W-:Y:S01]  /*7c50*/  P2R R26, PR, RZ, 0x1 ;  /* 0x00000001ff1a7803 */ /* 0x000fe20000000000 */
[----:B------:R-:W-:Y:S01]  /*7c60*/  IMAD.MOV.U32 R9, RZ, RZ, R18 ;  /* 0x000000ffff097224 */ /* 0x000fe200078e0012 */
[----:B------:R-:W-:Y:S01]  /*7c70*/  MOV R20, 0x7ca0 ;  /* 0x00007ca000147802 */ /* 0x000fe20000000f00 */
[----:B------:R-:W-:-:S07]  /*7c80*/  IMAD.MOV.U32 R7, RZ, RZ, R25 ;  /* 0x000000ffff077224 */ /* 0x000fce00078e0019 */
[----:B------:R-:W-:Y:S05]  /*7c90*/  CALL.REL.NOINC `($_Z20gpu_lisp_eval_kernelPKcjPjj$_Z9eval_exprP11SExpressionjjP5VMEnv) ;  /* 0xffffffc400187944 */ /* 0x000fea0003c3ffff */
[----:B------:R-:W-:Y:S01]  /*7ca0*/  ISETP.NE.AND P6, PT, R26, RZ, PT ;  /* 0x000000ff1a00720c */ /* 0x000fe20003fc5270 */
[----:B------:R-:W-:Y:S01]  /*7cb0*/  IMAD.MOV.U32 R6, RZ, RZ, R25 ;  /* 0x000000ffff067224 */ /* 0x000fe200078e0019 */
[----:B------:R-:W-:-:S13]  /*7cc0*/  ISETP.NE.AND P0, PT, R4, 0x1, PT ;  /* 0x000000010400780c */ /* 0x000fda0003f05270 */
[----:B------:R-:W-:Y:S01]  /*7cd0*/  @!P0 FMUL R27, R27, R5 ;  /* 0x000000051b1b8220 */ /* 0x000fe20000400000 */
[----:B------:R-:W-:Y:S06]  /*7ce0*/  @P6 BRA `(.L_x_162) ;  /* 0xfffffffc00b86947 */ /* 0x000fec000383ffff */
[----:B------:R-:W-:Y:S01]  /*7cf0*/  BSSY.RECONVERGENT B6, `(.L_x_163) ;  /* 0x0000039000067945 */ /* 0x000fe20003800200 */
[----:B------:R-:W-:-:S07]  /*7d00*/  VIADD R17, R16, 0xfffffffd ;  /* 0xfffffffd10117836 */ /* 0x000fce0000000000 */
.L_x_165:
[C---:B------:R-:W-:Y:S01]  /*7d10*/  IADD3 R16, PT, PT, R17.reuse, 0x4, RZ ;  /* 0x0000000411107810 */ /* 0x040fe20007ffe0ff */
        /* <DEDUP_REMOVED lines=8> */
[----:B------:R-:W-:Y:S02]  /*7da0*/  IMAD.MOV.U32 R6, RZ, RZ, R16 ;  /* 0x000000ffff067224 */ /* 0x000fe400078e0010 */
        /* <DEDUP_REMOVED lines=38> */
[----:B------:R-:W-:Y:S02]  /*8010*/  ISETP.NE.AND P1, PT, R4, 0x1, PT ;  /* 0x000000010400780c */ /* 0x000fe40003f25270 */
[----:B------:R-:W-:-:S11]  /*8020*/  ISETP.NE.AND P0, PT, R17, R2, PT ;  /* 0x000000021100720c */ /* 0x000fd60003f05270 */
[----:B------:R-:W-:-:S04]  /*8030*/  @!P1 FMUL R26, R26, R5 ;  /* 0x000000051a1a9220 */ /* 0x000fc80000400000 */
[----:B------:R-:W-:Y:S01]  /*8040*/  IMAD.MOV.U32 R27, RZ, RZ, R26 ;  /* 0x000000ffff1b7224 */ /* 0x000fe200078e001a */
[----:B------:R-:W-:Y:S06]  /*8050*/  @!P0 BRA `(.L_x_164) ;  /* 0x0000000000088947 */ /* 0x000fec0003800000 */
[----:B------:R-:W-:Y:S01]  /*8060*/  IMAD.MOV.U32 R17, RZ, RZ, R16 ;  /* 0x000000ffff117224 */ /* 0x000fe200078e0010 */
[----:B------:R-:W-:Y:S06]  /*8070*/  BRA `(.L_x_165) ;  /* 0xfffffffc00247947 */ /* 0x000fec000383ffff */
.L_x_164:
[----:B------:R-:W-:Y:S05]  /*8080*/  BSYNC.RECONVERGENT B6 ;  /* 0x0000000000067941 */ /* 0x000fea0003800200 */
.L_x_163:
[----:B------:R-:W-:Y:S05]  /*8090*/  BRA `(.L_x_142) ;  /* 0x0000002400dc7947 */ /* 0x000fea0003800000 */
.L_x_240:
[----:B------:R-:W-:Y:S01]  /*80a0*/  VIADD R6, R22, 0x4 ;  /* 0x0000000416067836 */ /* 0x000fe20000000000 */
[----:B------:R-:W-:-:S04]  /*80b0*/  MOV R30, 0x1 ;  /* 0x00000001001e7802 */ /* 0x000fc80000000f00 */
[----:B------:R-:W-:-:S13]  /*80c0*/  ISETP.GE.U32.AND P0, PT, R6, R2, PT ;  /* 0x000000020600720c */ /* 0x000fda0003f06070 */
[----:B------:R-:W-:Y:S05]  /*80d0*/  @P0 BRA `(.L_x_142) ;  /* 0x0000002400cc0947 */ /* 0x000fea0003800000 */
[----:B------:R-:W-:Y:S02]  /*80e0*/  IMAD.MOV.U32 R27, RZ, RZ, RZ ;  /* 0x000000ffff1b7224 */ /* 0x000fe400078e00ff */
[----:B------:R-:W-:-:S07]  /*80f0*/  IMAD.MOV.U32 R17, RZ, RZ, 0x4 ;  /* 0x00000004ff117424 */ /* 0x000fce00078e00ff */
.L_x_166:
[----:B------:R-:W-:Y:S01]  /*8100*/  VIADD R17, R17, 0x1 ;  /* 0x0000000111117836 */ /* 0x000fe20000000000 */
[----:B------:R-:W-:Y:S01]  /*8110*/  MOV R16, R6 ;  /* 0x0000000600107202 */ /* 0x000fe20000000f00 */
[----:B------:R-:W-:Y:S01]  /*8120*/  VIADD R25, R6, 0x1 ;  /* 0x0000000106197836 */ /* 0x000fe20000000000 */
[----:B------:R-:W-:Y:S01]  /*8130*/  MOV R8, R19 ;  /* 0x0000001300087202 */ /* 0x000fe20000000f00 */
[----:B------:R-:W-:Y:S01]  /*8140*/  IMAD.MOV.U32 R4, RZ, RZ, R24 ;  /* 0x000000ffff047224 */ /* 0x000fe200078e0018 */
[----:B------:R-:W-:Y:S01]  /*8150*/  ISETP.NE.AND P0, PT, R17, 0x6, PT ;  /* 0x000000061100780c */ /* 0x000fe20003f05270 */
[----:B------:R-:W-:Y:S01]  /*8160*/  IMAD.MOV.U32 R5, RZ, RZ, R23 ;  /* 0x000000ffff057224 */ /* 0x000fe200078e0017 */
[----:B------:R-:W-:Y:S01]  /*8170*/  MOV R20, 0x81d0 ;  /* 0x000081d000147802 */ /* 0x000fe20000000f00 */
[----:B------:R-:W-:Y:S01]  /*8180*/  IMAD.MOV.U32 R9, RZ, RZ, R18 ;  /* 0x000000ffff097224 */ /* 0x000fe200078e0012 */
[----:B------:R-:W-:Y:S01]  /*8190*/  P2R R26, PR, RZ, 0x1 ;  /* 0x00000001ff1a7803 */ /* 0x000fe20000000000 */
[----:B------:R-:W-:-:S02]  /*81a0*/  IMAD.MOV.U32 R7, RZ, RZ, R25 ;  /* 0x000000ffff077224 */ /* 0x000fc400078e0019 */
[----:B------:R-:W-:-:S07]  /*81b0*/  IMAD.MOV.U32 R21, RZ, RZ, 0x0 ;  /* 0x00000000ff157424 */ /* 0x000fce00078e00ff */
[----:B------:R-:W-:Y:S05]  /*81c0*/  CALL.REL.NOINC `($_Z20gpu_lisp_eval_kernelPKcjPjj$_Z9eval_exprP11SExpressionjjP5VMEnv) ;  /* 0xffffffbc00cc7944 */ /* 0x000fea0003c3ffff */
[----:B------:R-:W-:Y:S02]  /*81d0*/  ISETP.NE.AND P6, PT, R26, RZ, PT ;  /* 0x000000ff1a00720c */ /* 0x000fe40003fc5270 */
[----:B------:R-:W-:Y:S02]  /*81e0*/  ISETP.NE.AND P0, PT, R4, 0x1, PT ;  /* 0x000000010400780c */ /* 0x000fe40003f05270 */
[----:B------:R-:W-:-:S11]  /*81f0*/  MOV R6, R25 ;  /* 0x0000001900067202 */ /* 0x000fd60000000f00 */
[----:B------:R-:W-:Y:S01]  /*8200*/  @!P0 FADD R27, R27, R5 ;  /* 0x000000051b1b8221 */ /* 0x000fe20000000000 */
[----:B------:R-:W-:Y:S06]  /*8210*/  @P6 BRA `(.L_x_166) ;  /* 0xfffffffc00b86947 */ /* 0x000fec000383ffff */
[----:B------:R-:W-:Y:S01]  /*8220*/  BSSY.RECONVERGENT B6, `(.L_x_167) ;  /* 0x0000039000067945 */ /* 0x000fe20003800200 */
[----:B------:R-:W-:-:S07]  /*8230*/  VIADD R17, R16, 0xfffffffd ;  /* 0xfffffffd10117836 */ /* 0x000fce0000000000 */
.L_x_169:
[C---:B------:R-:W-:Y:S01]  /*8240*/  IADD3 R25, PT, PT, R17.reuse, 0x5, RZ ;  /* 0x0000000511197810 */ /* 0x040fe20007ffe0ff */
[----:B------:R-:W-:Y:S01]  /*8250*/  VIADD R16, R17, 0x4 ;  /* 0x0000000411107836 */ /* 0x000fe20000000000 */
[----:B------:R-:W-:Y:S01]  /*8260*/  MOV R9, R18 ;  /* 0x0000001200097202 */ /* 0x000fe20000000f00 */
[----:B------:R-:W-:Y:S01]  /*8270*/  IMAD.MOV.U32 R26, RZ, RZ, R27 ;  /* 0x000000ffff1a7224 */ /* 0x000fe200078e001b */
[----:B------:R-:W-:Y:S01]  /*8280*/  MOV R20, 0x8300 ;  /* 0x0000830000147802 */ /* 0x000fe20000000f00 */
[----:B------:R-:W-:Y:S02]  /*8290*/  IMAD.MOV.U32 R4, RZ, RZ, R24 ;  /* 0x000000ffff047224 */ /* 0x000fe400078e0018 */
[----:B------:R-:W-:Y:S02]  /*82a0*/  IMAD.MOV.U32 R5, RZ, RZ, R23 ;  /* 0x000000ffff057224 */ /* 0x000fe400078e0017 */
[----:B------:R-:W-:Y:S02]  /*82b0*/  IMAD.MOV.U32 R8, RZ, RZ, R19 ;  /* 0x000000ffff087224 */ /* 0x000fe400078e0013 */
[----:B------:R-:W-:-:S02]  /*82c0*/  IMAD.MOV.U32 R6, RZ, RZ, R16 ;  /* 0x000000ffff067224 */ /* 0x000fc400078e0010 */
[----:B------:R-:W-:Y:S02]  /*82d0*/  IMAD.MOV.U32 R7, RZ, RZ, R25 ;  /* 0x000000ffff077224 */ /* 0x000fe400078e0019 */
[----:B------:R-:W-:-:S07]  /*82e0*/  IMAD.MOV.U32 R21, RZ, RZ, 0x0 ;  /* 0x00000000ff157424 */ /* 0x000fce00078e00ff */
        /* <DEDUP_REMOVED lines=37> */
[----:B------:R-:W-:Y:S02]  /*8540*/  ISETP.NE.AND P1, PT, R4, 0x1, PT ;  /* 0x000000010400780c */ /* 0x000fe40003f25270 */
[----:B------:R-:W-:-:S11]  /*8550*/  ISETP.NE.AND P0, PT, R17, R2, PT ;  /* 0x000000021100720c */ /* 0x000fd60003f05270 */
[----:B------:R-:W-:-:S05]  /*8560*/  @!P1 FADD R26, R26, R5 ;  /* 0x000000051a1a9221 */ /* 0x000fca0000000000 */
[----:B------:R-:W-:Y:S01]  /*8570*/  MOV R27, R26 ;  /* 0x0000001a001b7202 */ /* 0x000fe20000000f00 */
[----:B------:R-:W-:Y:S06]  /*8580*/  @!P0 BRA `(.L_x_168) ;  /* 0x0000000000088947 */ /* 0x000fec0003800000 */
[----:B------:R-:W-:Y:S01]  /*8590*/  IMAD.MOV.U32 R17, RZ, RZ, R16 ;  /* 0x000000ffff117224 */ /* 0x000fe200078e0010 */
[----:B------:R-:W-:Y:S06]  /*85a0*/  BRA `(.L_x_169) ;  /* 0xfffffffc00247947 */ /* 0x000fec000383ffff */
.L_x_168:
[----:B------:R-:W-:Y:S05]  /*85b0*/  BSYNC.RECONVERGENT B6 ;  /* 0x0000000000067941 */ /* 0x000fea0003800200 */
.L_x_167:
[----:B------:R-:W-:Y:S05]  /*85c0*/  BRA `(.L_x_142) ;  /* 0x0000002000907947 */ /* 0x000fea0003800000 */
.L_x_241:
[----:B------:R-:W-:-:S05]  /*85d0*/  VIADD R6, R22, 0x4 ;  /* 0x0000000416067836 */ /* 0x000fca0000000000 */
[----:B------:R-:W-:-:S13]  /*85e0*/  ISETP.GE.U32.AND P0, PT, R6, R2, PT ;  /* 0x000000020600720c */ /* 0x000fda0003f06070 */
[----:B------:R-:W-:Y:S05]  /*85f0*/  @P0 BRA `(.L_x_142) ;  /* 0x0000002000840947 */ /* 0x000fea0003800000 */
[----:B------:R-:W-:Y:S01]  /*8600*/  VIADD R17, R22, 0x5 ;  /* 0x0000000516117836 */ /* 0x000fe20000000000 */
[----:B------:R-:W-:Y:S01]  /*8610*/  MOV R4, R24 ;  /* 0x0000001800047202 */ /* 0x000fe20000000f00 */
[----:B------:R-:W-:Y:S01]  /*8620*/  IMAD.MOV.U32 R5, RZ, RZ, R23 ;  /* 0x000000ffff057224 */ /* 0x000fe200078e0017 */
[----:B------:R-:W-:Y:S01]  /*8630*/  MOV R20, 0x8690 ;  /* 0x0000869000147802 */ /* 0x000fe20000000f00 */
[----:B------:R-:W-:Y:S01]  /*8640*/  IMAD.MOV.U32 R8, RZ, RZ, R19 ;  /* 0x000000ffff087224 */ /* 0x000fe200078e0013 */
[----:B------:R-:W-:Y:S01]  /*8650*/  MOV R7, R17 ;  /* 0x0000001100077202 */ /* 0x000fe20000000f00 */
[----:B------:R-:W-:Y:S02]  /*8660*/  IMAD.MOV.U32 R9, RZ, RZ, R18 ;  /* 0x000000ffff097224 */ /* 0x000fe400078e0012 */
[----:B------:R-:W-:-:S07]  /*8670*/  IMAD.MOV.U32 R21, RZ, RZ, 0x0 ;  /* 0x00000000ff157424 */ /* 0x000fce00078e00ff */
[----:B------:R-:W-:Y:S05]  /*8680*/  CALL.REL.NOINC `($_Z20gpu_lisp_eval_kernelPKcjPjj$_Z9eval_exprP11SExpressionjjP5VMEnv) ;  /* 0xffffffb8009c7944 */ /* 0x000fea0003c3ffff */
[----:B------:R-:W-:Y:S01]  /*8690*/  ISETP.GE.U32.AND P0, PT, R17, R2, PT ;  /* 0x000000021100720c */ /* 0x000fe20003f06070 */
[----:B------:R-:W-:Y:S02]  /*86a0*/  IMAD.MOV.U32 R28, RZ, RZ, R5 ;  /* 0x000000ffff1c7224 */ /* 0x000fe400078e0005 */
[----:B------:R-:W-:-:S10]  /*86b0*/  IMAD.MOV.U32 R30, RZ, RZ, R4 ;  /* 0x000000ffff1e7224 */ /* 0x000fd400078e0004 */
[----:B------:R-:W-:Y:S01]  /*86c0*/  @P0 FADD R27, -R28, -RZ ;  /* 0x800000ff1c1b0221 */ /* 0x000fe20000000100 */
[----:B------:R-:W-:Y:S06]  /*86d0*/  @P0 BRA `(.L_x_142) ;  /* 0x00000020004c0947 */ /* 0x000fec0003800000 */
[----:B------:R-:W-:Y:S01]  /*86e0*/  IADD3 R26, PT, PT, R22, 0x6, RZ ;  /* 0x00000006161a7810 */ /* 0x000fe20007ffe0ff */
[----:B------:R-:W-:Y:S01]  /*86f0*/  BSSY.RECONVERGENT B9, `(.L_x_170) ;  /* 0x0000210000097945 */ /* 0x000fe20003800200 */
[----:B------:R-:W-:Y:S02]  /*8700*/  IMAD.MOV.U32 R27, RZ, RZ, RZ ;  /* 0x000000ffff1b7224 */ /* 0x000fe400078e00ff */
[----:B------:R-:W-:-:S13]  /*8710*/  ISETP.GE.U32.AND P0, PT, R17, R26, PT ;  /* 0x0000001a1100720c */ /* 0x000fda0003f06070 */
[----:B------:R-:W-:Y:S05]  /*8720*/  @P0 BRA `(.L_x_171) ;  /* 0x0000002000300947 */ /* 0x000fea0003800000 */
[----:B------:R-:W0:Y:S02]  /*8730*/  LDCU UR4, c[0x0][0x2f8] ;  /* 0x00005f00ff0477ac */ /* 0x000e240008000800 */
[----:B0-----:R-:W-:-:S04]  /*8740*/  VIADD R2, R24, -UR4 ;  /* 0x8000000418027c36 */ /* 0x001fc80008000000 */
        /* <DEDUP_REMOVED lines=10> */
[----:B------:R-:W-:Y:S05]  /*87f0*/  BRA `(.L_x_175) ;  /* 0x0000000000087947 */ /* 0x000fea0003800000 */
.L_x_174:
[----:B------:R-:W2:Y:S02]  /*8800*/  LDL R0, [R0+0x4] ;  /* 0x0000040000007983 */ /* 0x000ea40000100800 */
[----:B--2---:R-:W-:-:S07]  /*8810*/  I2FP.F32.U32 R27, R0 ;  /* 0x00000000001b7245 */ /* 0x004fce0000201000 */
.L_x_175:
[----:B------:R-:W-:Y:S05]  /*8820*/  BSYNC.RECONVERGENT B0 ;  /* 0x0000000000007941 */ /* 0x000fea0003800200 */
.L_x_173:
[----:B------:R-:W-:Y:S05]  /*8830*/  BRA `(.L_x_171) ;  /* 0x0000001c00ec7947 */ /* 0x000fea0003800000 */
.L_x_172:
[----:B------:R-:W-:-:S13]  /*8840*/  ISETP.GE.U32.AND P0, PT, R26, R17, PT ;  /* 0x000000111a00720c */ /* 0x000fda0003f06070 */
[----:B------:R-:W-:Y:S05]  /*8850*/  @P0 BRA `(.L_x_171) ;  /* 0x0000001c00e40947 */ /* 0x000fea0003800000 */
[----:B------:R-:W-:-:S05]  /*8860*/  IMAD R0, R26, 0xc, R2 ;  /* 0x0000000c1a007824 */ /* 0x000fca00078e0202 */
[----:B------:R-:W2:Y:S02]  /*8870*/  LDL R2, [R0] ;  /* 0x0000000000027983 */ /* 0x000ea40000100800 */
[----:B--2---:R-:W-:-:S13]  /*8880*/  ISETP.NE.AND P0, PT, R2, 0x2, PT ;  /* 0x000000020200780c */ /* 0x004fda0003f05270 */
[----:B------:R-:W-:Y:S05]  /*8890*/  @P0 BRA `(.L_x_171) ;  /* 0x0000001c00d40947 */ /* 0x000fea0003800000 */
[----:B------:R-:W2:Y:S02]  /*88a0*/  LDL R5, [R0+0x4] ;  /* 0x0000040000057983 */ /* 0x000ea40000100800 */
[----:B--2---:R-:W-:-:S13]  /*88b0*/  ISETP.GT.AND P0, PT, R5, 0xe, PT ;  /* 0x0000000e0500780c */ /* 0x004fda0003f04270 */
[----:B------:R-:W-:Y:S05]  /*88c0*/  @P0 BRA `(.L_x_176) ;  /* 0x0000001000a00947 */ /* 0x000fea0003800000 */
[----:B------:R-:W-:-:S05]  /*88d0*/  IMAD.MOV.U32 R0, RZ, RZ, 0x4 ;  /* 0x00000004ff007424 */ /* 0x000fca00078e00ff */
[----:B------:R-:W-:-:S04]  /*88e0*/  VIADDMNMX.U32 R0, R5, 0xfffffffa, R0, PT ;  /* 0xfffffffa05007846 */ /* 0x000fc80003800000 */
[----:B------:R-:W-:-:S04]  /*88f0*/  SHF.L.U32 R0, R0, 0x2, RZ ;  /* 0x0000000200007819 */ /* 0x000fc800000006ff */
[----:B------:R-:W0:Y:S02]  /*8900*/  LDC R2, c[0x2][R0+0x2c] ;  /* 0x00800b0000027b82 */ /* 0x000e240000000800 */
[----:B0-----:R-:W-:-:S04]  /*8910*/  SHF.R.S32.HI R3, RZ, 0x1f, R2 ;  /* 0x0000001fff037819 */ /* 0x001fc80000011402 */
.L_x_243:
[----:B------:R-:W-:Y:S05]  /*8920*/  BRX R2 -0x8930                                                                          (*"BRANCH_TARGETS .L_x_244,.L_x_171,.L_x_247"*) ;  /* 0xffffff7402b47949 */ /* 0x000fea000383ffff */
.L_x_247:
        /* <DEDUP_REMOVED lines=17> */
[----:B0-----:R-:W-:Y:S01]  /*8a40*/  VIADD R7, R22, 0x8 ;  /* 0x0000000816077836 */ /* 0x001fe20000000000 */
[----:B------:R-:W-:Y:S04]  /*8a50*/  BSSY.RECONVERGENT B7, `(.L_x_179) ;  /* 0x0000021000077945 */ /* 0x000fe80003800200 */
[----:B------:R-:W-:-:S04]  /*8a60*/  VIMNMX.U32 R3, PT, PT, R17, R7, !PT ;  /* 0x0000000711037248 */ /* 0x000fc80007fe0000 */
[----:B------:R-:W-:-:S04]  /*8a70*/  IADD3 R0, PT, PT, R3, 0x1, -R22 ;  /* 0x0000000103007810 */ /* 0x000fc80007ffe816 */
[----:B------:R-:W-:-:S13]  /*8a80*/  LOP3.LUT P0, R0, R0, 0x3, RZ, 0xc0, !PT ;  /* 0x0000000300007812 */ /* 0x000fda000780c0ff */
[----:B------:R-:W-:Y:S05]  /*8a90*/  @!P0 BRA `(.L_x_180) ;  /* 0x0000000000708947 */ /* 0x000fea0003800000 */
[----:B------:R-:W-:Y:S01]  /*8aa0*/  BSSY.RECONVERGENT B6, `(.L_x_181) ;  /* 0x000001a000067945 */ /* 0x000fe20003800200 */
[----:B------:R-:W-:-:S07]  /*8ab0*/  IMAD.MOV R2, RZ, RZ, -R0 ;  /* 0x000000ffff027224 */ /* 0x000fce00078e0a00 */
.L_x_182:
[----:B------:R-:W-:Y:S01]  /*8ac0*/  VIADD R6, R7, 0xffffffff ;  /* 0xffffffff07067836 */ /* 0x000fe20000000000 */
[----:B------:R-:W-:Y:S01]  /*8ad0*/  MOV R25, R7 ;  /* 0x0000000700197202 */ /* 0x000fe20000000f00 */
        /* <DEDUP_REMOVED lines=12> */
[----:B------:R-:W-:Y:S02]  /*8ba0*/  R2UR UR4, R46 ;  /* 0x000000002e0472ca */ /* 0x000fe400000e0000 */
[----:B------:R-:W-:-:S02]  /*8bb0*/  R2UR UR5, R47 ;  /* 0x000000002f0572ca */ /* 0x000fc400000e0000 */
[----:B------:R-:W-:Y:S02]  /*8bc0*/  IADD3 R7, PT, PT, R25, 0x1, RZ ;  /* 0x0000000119077810 */ /* 0x000fe40007ffe0ff */
        /* <DEDUP_REMOVED lines=8> */
.L_x_181:
[----:B------:R-:W-:-:S07]  /*8c50*/  VIADD R26, R7, 0xfffffffe ;  /* 0xfffffffe071a7836 */ /* 0x000fce0000000000 */
.L_x_180:
[----:B------:R-:W-:Y:S05]  /*8c60*/  BSYNC.RECONVERGENT B7 ;  /* 0x0000000000077941 */ /* 0x000fea0003800200 */
.L_x_179:
[----:B------:R-:W-:-:S05]  /*8c70*/  VIADD R0, R22, 0x8 ;  /* 0x0000000816007836 */ /* 0x000fca0000000000 */
[----:B0-----:R-:W-:-:S04]  /*8c80*/  VIMNMX.U32 R3, PT, PT, R17, R0, !PT ;  /* 0x0000000011037248 */ /* 0x001fc80007fe0000 */
[----:B------:R-:W-:-:S04]  /*8c90*/  IADD3 R0, PT, PT, -R22, -0x8, R3 ;  /* 0xfffffff816007810 */ /* 0x000fc80007ffe103 */
[----:B------:R-:W-:-:S13]  /*8ca0*/  ISETP.GE.U32.AND P0, PT, R0, 0x3, PT ;  /* 0x000000030000780c */ /* 0x000fda0003f06070 */
[----:B------:R-:W-:Y:S05]  /*8cb0*/  @!P0 BRA `(.L_x_178) ;  /* 0x0000000400588947 */ /* 0x000fea0003800000 */
[----:B------:R-:W-:-:S07]  /*8cc0*/  VIADD R25, R25, 0x2 ;  /* 0x0000000219197836 */ /* 0x000fce0000000000 */
.L_x_183:
[----:B-1----:R-:W-:Y:S01]  /*8cd0*/  IADD3 R7, PT, PT, R26, 0x2, RZ ;  /* 0x000000021a077810 */ /* 0x002fe20007ffe0ff */
[----:B------:R-:W-:Y:S01]  /*8ce0*/  VIADD R6, R25, 0xfffffffe ;  /* 0xfffffffe19067836 */ /* 0x000fe20000000000 */
[----:B------:R-:W-:Y:S01]  /*8cf0*/  MOV R8, R19 ;  /* 0x0000001300087202 */ /* 0x000fe20000000f00 */
        /* <DEDUP_REMOVED lines=15> */
[----:B------:R-:W-:Y:S01]  /*8df0*/  IADD3 R6, PT, PT, R25, -0x1, RZ ;  /* 0xffffffff19067810 */ /* 0x000fe20007ffe0ff */
        /* <DEDUP_REMOVED lines=17> */
[----:B------:R-:W-:Y:S01]  /*8f10*/  HFMA2 R21, -RZ, RZ, 0, 0 ;  /* 0x00000000ff157431 */ /* 0x000fe200000001ff */
[----:B------:R-:W-:Y:S01]  /*8f20*/  ISETP.NE.AND P0, PT, R4, 0x1, PT ;  /* 0x000000010400780c */ /* 0x000fe20003f05270 */
[----:B------:R-:W-:Y:S01]  /*8f30*/  IMAD.MOV.U32 R6, RZ, RZ, R25 ;  /* 0x000000ffff067224 */ /* 0x000fe200078e0019 */
[----:B------:R-:W-:Y:S01]  /*8f40*/  MOV R9, R18 ;  /* 0x0000001200097202 */ /* 0x000fe20000000f00 */
[----:B------:R-:W-:Y:S01]  /*8f50*/  IMAD.MOV.U32 R8, RZ, RZ, R19 ;  /* 0x000000ffff087224 */ /* 0x000fe200078e0013 */
[----:B------:R-:W-:Y:S01]  /*8f60*/  MOV R20, 0x9000 ;  /* 0x0000900000147802 */ /* 0x000fe20000000f00 */
[----:B------:R-:W-:-:S02]  /*8f70*/  IMAD.MOV.U32 R4, RZ, RZ, R24 ;  /* 0x000000ffff047224 */ /* 0x000fc400078e0018 */
[----:B0-----:R-:W-:Y:S02]  /*8f80*/  IMAD.MOV.U32 R5, RZ, RZ, R23 ;  /* 0x000000ffff057224 */ /* 0x001fe400078e0017 */
[----:B------:R-:W-:Y:S01]  /*8f90*/  IMAD.MOV.U32 R26, RZ, RZ, R7 ;  /* 0x000000ffff1a7224 */ /* 0x000fe200078e0007 */
        /* <DEDUP_REMOVED lines=10> */
[----:B------:R-:W-:Y:S01]  /*9040*/  HFMA2 R21, -RZ, RZ, 0, 0 ;  /* 0x00000000ff157431 */ /* 0x000fe200000001ff */
[----:B------:R-:W-:Y:S01]  /*9050*/  R2UR UR5, R47 ;  /* 0x000000002f0572ca */ /* 0x000fe200000e0000 */
[----:B------:R-:W-:Y:S01]  /*9060*/  IMAD.MOV.U32 R6, RZ, RZ, R26 ;  /* 0x000000ffff067224 */ /* 0x000fe200078e001a */
[----:B------:R-:W-:Y:S01]  /*9070*/  ISETP.NE.AND P0, PT, R4, 0x1, PT ;  /* 0x000000010400780c */ /* 0x000fe20003f05270 */
[----:B------:R-:W-:Y:S01]  /*9080*/  IMAD.MOV.U32 R7, RZ, RZ, R2 ;  /* 0x000000ffff077224 */ /* 0x000fe200078e0002 */
[----:B------:R-:W-:Y:S01]  /*9090*/  MOV R8, R19 ;  /* 0x0000001300087202 */ /* 0x000fe20000000f00 */
[----:B------:R-:W-:Y:S01]  /*90a0*/  IMAD.MOV.U32 R9, RZ, RZ, R18 ;  /* 0x000000ffff097224 */ /* 0x000fe200078e0012 */
[----:B------:R-:W-:Y:S01]  /*90b0*/  MOV R20, 0x9140 ;  /* 0x0000914000147802 */ /* 0x000fe20000000f00 */
[----:B------:R-:W-:-:S02]  /*90c0*/  IMAD.MOV.U32 R4, RZ, RZ, R24 ;  /* 0x000000ffff047224 */ /* 0x000fc400078e0018 */
[----:B0-----:R-:W-:Y:S01]  /*90d0*/  IMAD.MOV.U32 R5, RZ, RZ, R23 ;  /* 0x000000ffff057224 */ /* 0x001fe200078e0017 */
        /* <DEDUP_REMOVED lines=20> */
.L_x_178:
[----:B------:R-:W-:Y:S05]  /*9220*/  BSYNC.RECONVERGENT B8 ;  /* 0x0000000000087941 */ /* 0x000fea0003800200 */
.L_x_177:
[----:B------:R-:W-:Y:S05]  /*9230*/  BRA `(.L_x_171) ;  /* 0x00000014006c7947 */ /* 0x000fea0003800000 */
.L_x_244:
[----:B------:R-:W2:Y:S01]  /*9240*/  LDL.64 R4, [R16+0x810] ;  /* 0x0008100010047983 */ /* 0x000ea20000100a00 */
[----:B------:R-:W-:Y:S01]  /*9250*/  BSSY.RECONVERGENT B8, `(.L_x_184) ;  /* 0x000008e000087945 */ /* 0x000fe20003800200 */
[----:B--2---:R-:W-:-:S05]  /*9260*/  VIADD R0, R4, 0x5 ;  /* 0x0000000504007836 */ /* 0x004fca0000000000 */
[----:B------:R-:W-:-:S13]  /*9270*/  ISETP.GE.U32.AND P0, PT, R0, R5, PT ;  /* 0x000000050000720c */ /* 0x000fda0003f06070 */
[----:B------:R-:W-:Y:S05]  /*9280*/  @P0 BRA `(.L_x_185) ;  /* 0x0000000800280947 */ /* 0x000fea0003800000 */
[----:B------:R-:W2:Y:S01]  /*9290*/  LDL.64 R2, [R16+0x808] ;  /* 0x0008080010027983 */ /* 0x000ea20000100a00 */
[----:B------:R-:W-:Y:S01]  /*92a0*/  IADD3 R7, PT, PT, R4, 0x1, RZ ;  /* 0x0000000104077810 */ /* 0x000fe20007ffe0ff */
[----:B------:R-:W-:Y:S01]  /*92b0*/  VIADD R25, R22, 0x7 ;  /* 0x0000000716197836 */ /* 0x000fe20000000000 */
[----:B------:R-:W-:Y:S02]  /*92c0*/  R2UR UR4, R46 ;  /* 0x000000002e0472ca */ /* 0x000fe400000e0000 */
[----:B------:R-:W-:Y:S01]  /*92d0*/  R2UR UR5, R47 ;  /* 0x000000002f0572ca */ /* 0x000fe200000e0000 */
[----:B------:R0:W-:Y:S01]  /*92e0*/  STL [R16+0x810], R7 ;  /* 0x0008100710007387 */ /* 0x0001e20000100800 */
[----:B--2---:R-:W-:Y:S01]  /*92f0*/  IMAD.WIDE.U32 R4, R4, 0x4, R2 ;  /* 0x0000000404047825 */ /* 0x004fe200078e0002 */
[----:B------:R-:W-:-:S03]  /*9300*/  VIADDMNMX.U32 R2, R22, 0xb, R17, PT ;  /* 0x0000000b16027846 */ /* 0x000fc60003800011 */
[----:B------:R-:W-:Y:S01]  /*9310*/  IMAD.MOV.U32 R3, RZ, RZ, 0x1000 ;  /* 0x00001000ff037424 */ /* 0x000fe200078e00ff */
[----:B------:R-:W-:-:S06]  /*9320*/  ISETP.GT.U32.AND P0, PT, R2, R25, PT ;  /* 0x000000190200720c */ /* 0x000fcc0003f04070 */
[----:B------:R0:W-:Y:S07]  /*9330*/  ST.E desc[UR4][R4.64], R3 ;  /* 0x0000000304007985 */ /* 0x0001ee000c101904 */
        /* <DEDUP_REMOVED lines=8> */
[----:B------:R-:W-:-:S07]  /*93c0*/  IADD3 R17, PT, PT, -R0, RZ, RZ ;  /* 0x000000ff00117210 */ /* 0x000fce0007ffe1ff */
.L_x_189:
        /* <DEDUP_REMOVED lines=25> */
.L_x_188:
[----:B------:R-:W-:-:S07]  /*9560*/  VIADD R26, R7, 0xfffffffe ;  /* 0xfffffffe071a7836 */ /* 0x000fce0000000000 */
.L_x_187:
[----:B------:R-:W-:Y:S05]  /*9570*/  BSYNC.RECONVERGENT B7 ;  /* 0x0000000000077941 */ /* 0x000fea0003800200 */
.L_x_186:
[----:B0-----:R-:W-:-:S04]  /*9580*/  IADD3 R3, PT, PT, R22, 0x8, RZ ;  /* 0x0000000816037810 */ /* 0x001fc80007ffe0ff */
[----:B------:R-:W-:-:S04]  /*9590*/  VIMNMX.U32 R3, PT, PT, R3, R2, !PT ;  /* 0x0000000203037248 */ /* 0x000fc80007fe0000 */
[----:B------:R-:W-:-:S04]  /*95a0*/  IADD3 R0, PT, PT, -R22, -0x8, R3 ;  /* 0xfffffff816007810 */ /* 0x000fc80007ffe103 */
[----:B------:R-:W-:-:S13]  /*95b0*/  ISETP.GE.U32.AND P0, PT, R0, 0x3, PT ;  /* 0x000000030000780c */ /* 0x000fda0003f06070 */
[----:B------:R-:W-:Y:S05]  /*95c0*/  @!P0 BRA `(.L_x_185) ;  /* 0x0000000400588947 */ /* 0x000fea0003800000 */
[----:B------:R-:W-:-:S07]  /*95d0*/  VIADD R25, R25, 0x2 ;  /* 0x0000000219197836 */ /* 0x000fce0000000000 */
.L_x_190:
        /* <DEDUP_REMOVED lines=85> */
.L_x_185:
[----:B------:R-:W-:Y:S05]  /*9b30*/  BSYNC.RECONVERGENT B8 ;  /* 0x0000000000087941 */ /* 0x000fea0003800200 */
.L_x_184:
[----:B------:R-:W-:Y:S05]  /*9b40*/  BRA `(.L_x_171) ;  /* 0x0000000c00287947 */ /* 0x000fea0003800000 */
.L_x_176:
[----:B------:R-:W-:-:S05]  /*9b50*/  IMAD.MOV.U32 R0, RZ, RZ, -0xf ;  /* 0xfffffff1ff007424 */ /* 0x000fca00078e00ff */
[----:B------:R-:W-:-:S05]  /*9b60*/  VIADDMNMX.U32 R0, R5, R0, 0x2, PT ;  /* 0x0000000205007446 */ /* 0x000fca0003800000 */
[----:B------:R-:W-:-:S04]  /*9b70*/  IMAD.SHL.U32 R0, R0, 0x4, RZ ;  /* 0x0000000400007824 */ /* 0x000fc800078e00ff */
[----:B------:R-:W0:Y:S02]  /*9b80*/  LDC R2, c[0x2][R0+0x40] ;  /* 0x0080100000027b82 */ /* 0x000e240000000800 */
[----:B0-----:R-:W-:-:S04]  /*9b90*/  SHF.R.S32.HI R3, RZ, 0x1f, R2 ;  /* 0x0000001fff037819 */ /* 0x001fc80000011402 */
.L_x_249:
[----:B------:R-:W-:Y:S05]  /*9ba0*/  BRX R2 -0x9bb0                                                                          (*"BRANCH_TARGETS .L_x_250,.L_x_251,.L_x_252"*) ;  /* 0xffffff6402147949 */ /* 0x000fea000383ffff */
.L_x_252:
[----:B------:R-:W-:-:S13]  /*9bb0*/  ISETP.NE.AND P0, PT, R5, 0x11, PT ;  /* 0x000000110500780c */ /* 0x000fda0003f05270 */
[----:B------:R-:W-:Y:S05]  /*9bc0*/  @P0 BRA `(.L_x_171) ;  /* 0x0000000c00080947 */ /* 0x000fea0003800000 */
[----:B------:R-:W-:Y:S02]  /*9bd0*/  VIADD R0, R22, 0x7 ;  /* 0x0000000716007836 */ /* 0x000fe40000000000 */
[----:B------:R-:W-:-:S03]  /*9be0*/  HFMA2 R27, -RZ, RZ, 1.875, 0 ;  /* 0x3f800000ff1b7431 */ /* 0x000fc600000001ff */
[----:B------:R-:W-:-:S13]  /*9bf0*/  ISETP.GE.U32.AND P0, PT, R0, R17, PT ;  /* 0x000000110000720c */ /* 0x000fda0003f06070 */
[----:B------:R-:W-:Y:S05]  /*9c00*/  @P0 BRA `(.L_x_171) ;  /* 0x0000000800f80947 */ /* 0x000fea0003800000 */
[----:B------:R-:W-:Y:S02]  /*9c10*/  IMAD.MOV.U32 R17, RZ, RZ, R0 ;  /* 0x000000ffff117224 */ /* 0x000fe400078e0000 */
[----:B------:R-:W-:Y:S02]  /*9c20*/  IMAD.MOV.U32 R27, RZ, RZ, 0x3f800000 ;  /* 0x3f800000ff1b7424 */ /* 0x000fe400078e00ff */
[----:B------:R-:W-:-:S07]  /*9c30*/  IMAD.MOV.U32 R16, RZ, RZ, 0x7 ;  /* 0x00000007ff107424 */ /* 0x000fce00078e00ff */
.L_x_191:
[----:B------:R-:W-:Y:S01]  /*9c40*/  IADD3 R16, PT, PT, R16, 0x1, RZ ;  /* 0x0000000110107810 */ /* 0x000fe20007ffe0ff */
[----:B------:R-:W-:Y:S02]  /*9c50*/  HFMA2 R21, -RZ, RZ, 0, 0 ;  /* 0x00000000ff157431 */ /* 0x000fe400000001ff */
[--C-:B------:R-:W-:Y:S01]  /*9c60*/  IMAD.MOV.U32 R2, RZ, RZ, R17.reuse ;  /* 0x000000ffff027224 */ /* 0x100fe200078e0011 */
[----:B------:R-:W-:Y:S01]  /*9c70*/  MOV R5, R23 ;  /* 0x0000001700057202 */ /* 0x000fe20000000f00 */
[----:B------:R-:W-:Y:S01]  /*9c80*/  VIADD R7, R17, 0x1 ;  /* 0x0000000111077836 */ /* 0x000fe20000000000 */
[----:B------:R-:W-:Y:S01]  /*9c90*/  ISETP.NE.AND P0, PT, R16, 0x9, PT ;  /* 0x000000091000780c */ /* 0x000fe20003f05270 */
        /* <DEDUP_REMOVED lines=12> */
[----:B------:R-:W-:Y:S01]  /*9d60*/  BSSY.RECONVERGENT B6, `(.L_x_192) ;  /* 0x0000039000067945 */ /* 0x000fe20003800200 */
[----:B------:R-:W-:-:S07]  /*9d70*/  VIADD R2, R2, 0xfffffffa ;  /* 0xfffffffa02027836 */ /* 0x000fce0000000000 */
.L_x_194:
[C---:B------:R-:W-:Y:S01]  /*9d80*/  VIADD R16, R2.reuse, 0x8 ;  /* 0x0000000802107836 */ /* 0x040fe20000000000 */
[----:B------:R-:W-:Y:S01]  /*9d90*/  IADD3 R6, PT, PT, R2, 0x7, RZ ;  /* 0x0000000702067810 */ /* 0x000fe20007ffe0ff */
[----:B------:R-:W-:Y:S01]  /*9da0*/  IMAD.MOV.U32 R26, RZ, RZ, R27 ;  /* 0x000000ffff1a7224 */ /* 0x000fe200078e001b */
[----:B------:R-:W-:Y:S01]  /*9db0*/  MOV R8, R19 ;  /* 0x0000001300087202 */ /* 0x000fe20000000f00 */
[----:B------:R-:W-:Y:S01]  /*9dc0*/  IMAD.MOV.U32 R4, RZ, RZ, R24 ;  /* 0x000000ffff047224 */ /* 0x000fe200078e0018 */
[----:B------:R-:W-:Y:S01]  /*9dd0*/  MOV R20, 0x9e30 ;  /* 0x00009e3000147802 */ /* 0x000fe20000000f00 */
[----:B------:R-:W-:Y:S02]  /*9de0*/  IMAD.MOV.U32 R5, RZ, RZ, R23 ;  /* 0x000000ffff057224 */ /* 0x000fe400078e0017 */
[----:B------:R-:W-:Y:S02]  /*9df0*/  IMAD.MOV.U32 R9, RZ, RZ, R18 ;  /* 0x000000ffff097224 */ /* 0x000fe400078e0012 */
[----:B------:R-:W-:-:S02]  /*9e00*/  IMAD.MOV.U32 R7, RZ, RZ, R16 ;  /* 0x000000ffff077224 */ /* 0x000fc400078e0010 */
        /* <DEDUP_REMOVED lines=11> */
[----:B------:R-:W-:Y:S01]  /*9ec0*/  @!P0 FMUL R26, R26, R5 ;  /* 0x000000051a1a8220 */ /* 0x000fe20000400000 */
        /* <DEDUP_REMOVED lines=26> */
[----:B------:R-:W-:Y:S02]  /*a070*/  IADD3 R3, PT, PT, R22, 0x5, RZ ;  /* 0x0000000516037810 */ /* 0x000fe40007ffe0ff */
[----:B------:R-:W-:Y:S02]  /*a080*/  ISETP.NE.AND P1, PT, R4, 0x1, PT ;  /* 0x000000010400780c */ /* 0x000fe40003f25270 */
[----:B------:R-:W-:-:S11]  /*a090*/  ISETP.NE.AND P0, PT, R16, R3, PT ;  /* 0x000000031000720c */ /* 0x000fd60003f05270 */
[----:B------:R-:W-:-:S04]  /*a0a0*/  @!P1 FMUL R26, R26, R5 ;  /* 0x000000051a1a9220 */ /* 0x000fc80000400000 */
[----:B------:R-:W-:Y:S01]  /*a0b0*/  IMAD.MOV.U32 R27, RZ, RZ, R26 ;  /* 0x000000ffff1b7224 */ /* 0x000fe200078e001a */
[----:B------:R-:W-:Y:S06]  /*a0c0*/  @!P0 BRA `(.L_x_193) ;  /* 0x0000000000088947 */ /* 0x000fec0003800000 */
[----:B------:R-:W-:Y:S01]  /*a0d0*/  VIADD R2, R2, 0x4 ;  /* 0x0000000402027836 */ /* 0x000fe20000000000 */
[----:B------:R-:W-:Y:S06]  /*a0e0*/  BRA `(.L_x_194) ;  /* 0xfffffffc00247947 */ /* 0x000fec000383ffff */
.L_x_193:
[----:B------:R-:W-:Y:S05]  /*a0f0*/  BSYNC.RECONVERGENT B6 ;  /* 0x0000000000067941 */ /* 0x000fea0003800200 */
.L_x_192:
[----:B------:R-:W-:Y:S05]  /*a100*/  BRA `(.L_x_171) ;  /* 0x0000000400b87947 */ /* 0x000fea0003800000 */
.L_x_250:
[C---:B------:R-:W-:Y:S01]  /*a110*/  VIADD R0, R22.reuse, 0x5 ;  /* 0x0000000516007836 */ /* 0x040fe20000000000 */
[----:B------:R-:W-:-:S04]  /*a120*/  IADD3 R17, PT, PT, R22, 0x7, RZ ;  /* 0x0000000716117810 */ /* 0x000fc80007ffe0ff */
[----:B------:R-:W-:-:S13]  /*a130*/  ISETP.GE.U32.AND P0, PT, R17, R0, PT ;  /* 0x000000001100720c */ /* 0x000fda0003f06070 */
[----:B------:R-:W-:Y:S05]  /*a140*/  @P0 BRA `(.L_x_171) ;  /* 0x0000000400a80947 */ /* 0x000fea0003800000 */
[----:B------:R-:W-:Y:S02]  /*a150*/  IMAD.MOV.U32 R27, RZ, RZ, RZ ;  /* 0x000000ffff1b7224 */ /* 0x000fe400078e00ff */
[----:B------:R-:W-:-:S07]  /*a160*/  IMAD.MOV.U32 R16, RZ, RZ, 0x7 ;  /* 0x00000007ff107424 */ /* 0x000fce00078e00ff */
.L_x_195:
[----:B------:R-:W-:Y:S01]  /*a170*/  VIADD R16, R16, 0x1 ;  /* 0x0000000110107836 */ /* 0x000fe20000000000 */
[-C--:B------:R-:W-:Y:S01]  /*a180*/  MOV R2, R17.reuse ;  /* 0x0000001100027202 */ /* 0x080fe20000000f00 */
        /* <DEDUP_REMOVED lines=13> */
[----:B------:R-:W-:-:S11]  /*a260*/  IADD3 R17, PT, PT, R17, 0x1, RZ ;  /* 0x0000000111117810 */ /* 0x000fd60007ffe0ff */
[----:B------:R-:W-:Y:S01]  /*a270*/  @!P0 FADD R27, R27, R5 ;  /* 0x000000051b1b8221 */ /* 0x000fe20000000000 */
[----:B------:R-:W-:Y:S06]  /*a280*/  @P6 BRA `(.L_x_195) ;  /* 0xfffffffc00b86947 */ /* 0x000fec000383ffff */
[----:B------:R-:W-:Y:S01]  /*a290*/  BSSY.RECONVERGENT B6, `(.L_x_196) ;  /* 0x0000039000067945 */ /* 0x000fe20003800200 */
[----:B------:R-:W-:-:S07]  /*a2a0*/  VIADD R2, R2, 0xfffffffa ;  /* 0xfffffffa02027836 */ /* 0x000fce0000000000 */
.L_x_198:
[C---:B------:R-:W-:Y:S01]  /*a2b0*/  IADD3 R16, PT, PT, R2.reuse, 0x8, RZ ;  /* 0x0000000802107810 */ /* 0x040fe20007ffe0ff */
[----:B------:R-:W-:Y:S01]  /*a2c0*/  IMAD.MOV.U32 R26, RZ, RZ, R27 ;  /* 0x000000ffff1a7224 */ /* 0x000fe200078e001b */
[----:B------:R-:W-:Y:S01]  /*a2d0*/  MOV R9, R18 ;  /* 0x0000001200097202 */ /* 0x000fe20000000f00 */
[----:B------:R-:W-:Y:S01]  /*a2e0*/  VIADD R6, R2, 0x7 ;  /* 0x0000000702067836 */ /* 0x000fe20000000000 */
[----:B------:R-:W-:Y:S01]  /*a2f0*/  MOV R20, 0xa360 ;  /* 0x0000a36000147802 */ /* 0x000fe20000000f00 */
[----:B------:R-:W-:Y:S02]  /*a300*/  IMAD.MOV.U32 R4, RZ, RZ, R24 ;  /* 0x000000ffff047224 */ /* 0x000fe400078e0018 */
[----:B------:R-:W-:Y:S02]  /*a310*/  IMAD.MOV.U32 R5, RZ, RZ, R23 ;  /* 0x000000ffff057224 */ /* 0x000fe400078e0017 */
[----:B------:R-:W-:Y:S02]  /*a320*/  IMAD.MOV.U32 R8, RZ, RZ, R19 ;  /* 0x000000ffff087224 */ /* 0x000fe400078e0013 */
[----:B------:R-:W-:-:S02]  /*a330*/  IMAD.MOV.U32 R7, RZ, RZ, R16 ;  /* 0x000000ffff077224 */ /* 0x000fc400078e0010 */
[----:B------:R-:W-:-:S07]  /*a340*/  IMAD.MOV.U32 R21, RZ, RZ, 0x0 ;  /* 0x00000000ff157424 */ /* 0x000fce00078e00ff */
[----:B------:R-:W-:Y:S05]  /*a350*/  CALL.REL.NOINC `($_Z20gpu_lisp_eval_kernelPKcjPjj$_Z9eval_exprP11SExpressionjjP5VMEnv) ;  /* 0xffffff9c00687944 */ /* 0x000fea0003c3ffff */
[----:B------:R-:W-:Y:S01]  /*a360*/  ISETP.NE.AND P0, PT, R4, 0x1, PT ;  /* 0x000000010400780c */ /* 0x000fe20003f05270 */
[----:B------:R-:W-:Y:S01]  /*a370*/  IMAD.MOV.U32 R6, RZ, RZ, R16 ;  /* 0x000000ffff067224 */ /* 0x000fe200078e0010 */
[----:B------:R-:W-:Y:S01]  /*a380*/  IADD3 R16, PT, PT, R2, 0x9, RZ ;  /* 0x0000000902107810 */ /* 0x000fe20007ffe0ff */
[----:B------:R-:W-:Y:S01]  /*a390*/  IMAD.MOV.U32 R8, RZ, RZ, R19 ;  /* 0x000000ffff087224 */ /* 0x000fe200078e0013 */
[----:B------:R-:W-:Y:S01]  /*a3a0*/  MOV R20, 0xa420 ;  /* 0x0000a42000147802 */ /* 0x000fe20000000f00 */
[----:B------:R-:W-:Y:S01]  /*a3b0*/  IMAD.MOV.U32 R9, RZ, RZ, R18 ;  /* 0x000000ffff097224 */ /* 0x000fe200078e0012 */
[----:B------:R-:W-:Y:S01]  /*a3c0*/  MOV R7, R16 ;  /* 0x0000001000077202 */ /* 0x000fe20000000f00 */
        /* <DEDUP_REMOVED lines=27> */
[----:B------:R-:W-:-:S07]  /*a580*/  MOV R5, R23 ;  /* 0x0000001700057202 */ /* 0x000fce0000000f00 */
[----:B------:R-:W-:Y:S05]  /*a590*/  CALL.REL.NOINC `($_Z20gpu_lisp_eval_kernelPKcjPjj$_Z9eval_exprP11SExpressionjjP5VMEnv) ;  /* 0xffffff9800d87944 */ /* 0x000fea0003c3ffff */
[----:B------:R-:W-:Y:S01]  /*a5a0*/  VIADD R3, R22, 0x5 ;  /* 0x0000000516037836 */ /* 0x000fe20000000000 */
[----:B------:R-:W-:-:S04]  /*a5b0*/  ISETP.NE.AND P1, PT, R4, 0x1, PT ;  /* 0x000000010400780c */ /* 0x000fc80003f25270 */
[----:B------:R-:W-:-:S09]  /*a5c0*/  ISETP.NE.AND P0, PT, R16, R3, PT ;  /* 0x000000031000720c */ /* 0x000fd20003f05270 */
[----:B------:R-:W-:-:S05]  /*a5d0*/  @!P1 FADD R26, R26, R5 ;  /* 0x000000051a1a9221 */ /* 0x000fca0000000000 */
[----:B------:R-:W-:Y:S01]  /*a5e0*/  MOV R27, R26 ;  /* 0x0000001a001b7202 */ /* 0x000fe20000000f00 */
[----:B------:R-:W-:Y:S06]  /*a5f0*/  @!P0 BRA `(.L_x_197) ;  /* 0x0000000000088947 */ /* 0x000fec0003800000 */
[----:B------:R-:W-:Y:S01]  /*a600*/  VIADD R2, R2, 0x4 ;  /* 0x0000000402027836 */ /* 0x000fe20000000000 */
[----:B------:R-:W-:Y:S06]  /*a610*/  BRA `(.L_x_198) ;  /* 0xfffffffc00247947 */ /* 0x000fec000383ffff */
.L_x_197:
[----:B------:R-:W-:Y:S05]  /*a620*/  BSYNC.RECONVERGENT B6 ;  /* 0x0000000000067941 */ /* 0x000fea0003800200 */
.L_x_196:
[----:B------:R-:W-:Y:S05]  /*a630*/  BRA `(.L_x_171) ;  /* 0x00000000006c7947 */ /* 0x000fea0003800000 */
.L_x_251:
[C---:B------:R-:W-:Y:S01]  /*a640*/  VIADD R2, R22.reuse, 0x5 ;  /* 0x0000000516027836 */ /* 0x040fe20000000000 */
[----:B------:R-:W-:-:S04]  /*a650*/  IADD3 R6, PT, PT, R22, 0x7, RZ ;  /* 0x0000000716067810 */ /* 0x000fc80007ffe0ff */
        /* <DEDUP_REMOVED lines=12> */
[----:B------:R-:W-:-:S12]  /*a720*/  IMAD.MOV.U32 R2, RZ, RZ, R5 ;  /* 0x000000ffff027224 */ /* 0x000fd800078e0005 */
[----:B------:R-:W-:Y:S01]  /*a730*/  @P0 FADD R27, -R2, -RZ ;  /* 0x800000ff021b0221 */ /* 0x000fe20000000100 */
[----:B------:R-:W-:Y:S06]  /*a740*/  @P0 BRA `(.L_x_171) ;  /* 0x0000000000280947 */ /* 0x000fec0003800000 */
[----:B------:R-:W-:Y:S01]  /*a750*/  HFMA2 R21, -RZ, RZ, 0, 0 ;  /* 0x00000000ff157431 */ /* 0x000fe200000001ff */
[----:B------:R-:W-:Y:S01]  /*a760*/  MOV R6, R17 ;  /* 0x0000001100067202 */ /* 0x000fe20000000f00 */
[----:B------:R-:W-:Y:S01]  /*a770*/  VIADD R7, R22, 0x9 ;  /* 0x0000000916077836 */ /* 0x000fe20000000000 */
[----:B------:R-:W-:Y:S01]  /*a780*/  MOV R5, R23 ;  /* 0x0000001700057202 */ /* 0x000fe20000000f00 */
[----:B------:R-:W-:Y:S01]  /*a790*/  IMAD.MOV.U32 R4, RZ, RZ, R24 ;  /* 0x000000ffff047224 */ /* 0x000fe200078e0018 */
[----:B------:R-:W-:Y:S01]  /*a7a0*/  MOV R20, 0xa7e0 ;  /* 0x0000a7e000147802 */ /* 0x000fe20000000f00 */
[----:B------:R-:W-:Y:S02]  /*a7b0*/  IMAD.MOV.U32 R8, RZ, RZ, R19 ;  /* 0x000000ffff087224 */ /* 0x000fe400078e0013 */
[----:B------:R-:W-:-:S07]  /*a7c0*/  IMAD.MOV.U32 R9, RZ, RZ, R18 ;  /* 0x000000ffff097224 */ /* 0x000fce00078e0012 */
[----:B------:R-:W-:Y:S05]  /*a7d0*/  CALL.REL.NOINC `($_Z20gpu_lisp_eval_kernelPKcjPjj$_Z9eval_exprP11SExpressionjjP5VMEnv) ;  /* 0xffffff9800487944 */ /* 0x000fea0003c3ffff */
[----:B------:R-:W-:-:S07]  /*a7e0*/  FADD R27, R2, -R5 ;  /* 0x80000005021b7221 */ /* 0x000fce0000000000 */
.L_x_171:
[----:B------:R-:W-:Y:S05]  /*a7f0*/  BSYNC.RECONVERGENT B9 ;  /* 0x0000000000097941 */ /* 0x000fea0003800200 */
.L_x_170:
[----:B-----5:R-:W-:-:S07]  /*a800*/  FADD R27, R28, -R27 ;  /* 0x8000001b1c1b7221 */ /* 0x020fce0000000000 */
.L_x_142:
[----:B------:R-:W-:Y:S05]  /*a810*/  BSYNC.RECONVERGENT B10 ;  /* 0x00000000000a7941 */ /* 0x000fea0003800200 */
.L_x_141:
[----:B------:R-:W-:-:S05]  /*a820*/  VIADD R17, R22, 0x3 ;  /* 0x0000000316117836 */ /* 0x000fca0000000000 */
[----:B------:R-:W-:-:S13]  /*a830*/  ISETP.GE.U32.AND P0, PT, R17, R29, PT ;  /* 0x0000001d1100720c */ /* 0x000fda0003f06070 */
[----:B-----5:R-:W-:Y:S01]  /*a840*/  @P0 FADD R26, -R27, -RZ ;  /* 0x800000ff1b1a0221 */ /* 0x020fe20000000100 */
[----:B------:R-:W-:Y:S06]  /*a850*/  @P0 BRA `(.L_x_105) ;  /* 0x0000002000540947 */ /* 0x000fec0003800000 */
[----:B01----:R-:W-:Y:S01]  /*a860*/  VIADD R16, R22, 0x4 ;  /* 0x0000000416107836 */ /* 0x003fe20000000000 */
[----:B------:R-:W-:Y:S01]  /*a870*/  BSSY.RECONVERGENT B9, `(.L_x_199) ;  /* 0x000020b000097945 */ /* 0x000fe20003800200 */
[----:B------:R-:W-:-:S03]  /*a880*/  MOV R26, RZ ;  /* 0x000000ff001a7202 */ /* 0x000fc60000000f00 */
[----:B------:R-:W-:-:S13]  /*a890*/  ISETP.GE.U32.AND P0, PT, R17, R16, PT ;  /* 0x000000101100720c */ /* 0x000fda0003f06070 */
[----:B------:R-:W-:Y:S05]  /*a8a0*/  @P0 BRA `(.L_x_200) ;  /* 0x00000020001c0947 */ /* 0x000fea0003800000 */
[----:B------:R-:W0:Y:S02]  /*a8b0*/  LDC R2, c[0x0][0x2f8] ;  /* 0x0000be00ff027b82 */ /* 0x000e240000000800 */
[----:B0-----:R-:W-:-:S04]  /*a8c0*/  IMAD.IADD R0, R24, 0x1, -R2 ;  /* 0x0000000118007824 */ /* 0x001fc800078e0a02 */
        /* <DEDUP_REMOVED lines=11> */
.L_x_203:
[----:B------:R-:W2:Y:S02]  /*a980*/  LDL R26, [R3+0x4] ;  /* 0x00000400031a7983 */ /* 0x000ea40000100800 */
[----:B--2---:R-:W-:-:S07]  /*a990*/  I2FP.F32.U32 R26, R26 ;  /* 0x0000001a001a7245 */ /* 0x004fce0000201000 */
.L_x_204:
[----:B------:R-:W-:Y:S05]  /*a9a0*/  BSYNC.RECONVERGENT B0 ;  /* 0x0000000000007941 */ /* 0x000fea0003800200 */
.L_x_202:
[----:B------:R-:W-:Y:S05]  /*a9b0*/  BRA `(.L_x_200) ;  /* 0x0000001c00d87947 */ /* 0x000fea0003800000 */
.L_x_201:
        /* <DEDUP_REMOVED lines=9> */
[----:B------:R-:W-:Y:S01]  /*aa50*/  IMAD.MOV.U32 R3, RZ, RZ, -0x6 ;  /* 0xfffffffaff037424 */ /* 0x000fe200078e00ff */
[----:B------:R-:W0:Y:S01]  /*aa60*/  LDC.64 R28, c[0x0][0x358] ;  /* 0x0000d600ff1c7b82 */ /* 0x000e220000000a00 */
[----:B------:R-:W-:-:S03]  /*aa70*/  IMAD.IADD R2, R19, 0x1, -R2 ;  /* 0x0000000113027824 */ /* 0x000fc600078e0a02 */
[----:B------:R-:W-:-:S04]  /*aa80*/  VIADDMNMX.U32 R0, R4, R3, 0x4, PT ;  /* 0x0000000404007446 */ /* 0x000fc80003800003 */
[----:B------:R-:W-:-:S04]  /*aa90*/  SHF.L.U32 R0, R0, 0x2, RZ ;  /* 0x0000000200007819 */ /* 0x000fc800000006ff */
[----:B------:R-:W1:Y:S02]  /*aaa0*/  LDC R4, c[0x2][R0+0x4c] ;  /* 0x0080130000047b82 */ /* 0x000e640000000800 */
[----:B-1----:R-:W-:-:S04]  /*aab0*/  SHF.R.S32.HI R5, RZ, 0x1f, R4 ;  /* 0x0000001fff057819 */ /* 0x002fc80000011404 */
.L_x_253:
[----:B0-----:R-:W-:Y:S05]  /*aac0*/  BRX R4 -0xaad0                                                                          (*"BRANCH_TARGETS .L_x_254,.L_x_200,.L_x_257"*) ;  /* 0xffffff54044c7949 */ /* 0x001fea000383ffff */
.L_x_257:
        /* <DEDUP_REMOVED lines=8> */
[----:B------:R-:W-:Y:S01]  /*ab50*/  IMAD.MOV.U32 R7, RZ, RZ, 0x1001 ;  /* 0x00001001ff077424 */ /* 0x000fe200078e00ff */
[----:B------:R-:W-:Y:S02]  /*ab60*/  R2UR UR4, R28 ;  /* 0x000000001c0472ca */ /* 0x000fe400000e0000 */
[----:B------:R-:W-:Y:S02]  /*ab70*/  R2UR UR5, R29 ;  /* 0x000000001d0572ca */ /* 0x000fe400000e0000 */
[----:B------:R-:W-:Y:S02]  /*ab80*/  ISETP.GT.U32.AND P0, PT, R17, R25, PT ;  /* 0x000000191100720c */ /* 0x000fe40003f04070 */
[----:B------:R-:W-:-:S05]  /*ab90*/  IADD3 R3, PT, PT, R6, 0x1, RZ ;  /* 0x0000000106037810 */ /* 0x000fca0007ffe0ff */
[----:B------:R0:W-:Y:S01]  /*aba0*/  STL [R2+0x810], R3 ;  /* 0x0008100302007387 */ /* 0x0001e20000100800 */
[----:B--2---:R-:W-:-:S05]  /*abb0*/  IMAD.WIDE.U32 R4, R6, 0x4, R4 ;  /* 0x0000000406047825 */ /* 0x004fca00078e0004 */
[----:B------:R0:W-:Y:S01]  /*abc0*/  ST.E desc[UR4][R4.64], R7 ;  /* 0x0000000704007985 */ /* 0x0001e2000c101904 */
[----:B------:R-:W-:Y:S05]  /*abd0*/  @!P0 BRA `(.L_x_207) ;  /* 0x0000000400f48947 */ /* 0x000fea0003800000 */
[----:B0-----:R-:W-:Y:S01]  /*abe0*/  IADD3 R7, PT, PT, R22, 0x6, RZ ;  /* 0x0000000616077810 */ /* 0x001fe20007ffe0ff */
[----:B------:R-:W-:Y:S03]  /*abf0*/  BSSY.RECONVERGENT B7, `(.L_x_208) ;  /* 0x0000023000077945 */ /* 0x000fe60003800200 */
[----:B------:R-:W-:-:S05]  /*ac00*/  VIMNMX.U32 R3, PT, PT, R7, R17, !PT ;  /* 0x0000001107037248 */ /* 0x000fca0007fe0000 */
[----:B------:R-:W-:-:S04]  /*ac10*/  IMAD.IADD R3, R3, 0x1, -R22 ;  /* 0x0000000103037824 */ /* 0x000fc800078e0a16 */
[C---:B------:R-:W-:Y:S01]  /*ac20*/  VIADD R0, R3.reuse, 0xffffffff ;  /* 0xffffffff03007836 */ /* 0x040fe20000000000 */
[----:B------:R-:W-:-:S04]  /*ac30*/  IADD3 R22, PT, PT, R3, -0x6, RZ ;  /* 0xfffffffa03167810 */ /* 0x000fc80007ffe0ff */
[----:B------:R-:W-:-:S13]  /*ac40*/  LOP3.LUT P0, R0, R0, 0x3, RZ, 0xc0, !PT ;  /* 0x0000000300007812 */ /* 0x000fda000780c0ff */
[----:B------:R-:W-:Y:S05]  /*ac50*/  @!P0 BRA `(.L_x_209) ;  /* 0x0000000000708947 */ /* 0x000fea0003800000 */
[----:B------:R-:W-:Y:S01]  /*ac60*/  BSSY.RECONVERGENT B6, `(.L_x_210) ;  /* 0x000001a000067945 */ /* 0x000fe20003800200 */
[----:B------:R-:W-:-:S07]  /*ac70*/  IMAD.MOV R16, RZ, RZ, -R0 ;  /* 0x000000ffff107224 */ /* 0x000fce00078e0a00 */
.L_x_211:
        /* <DEDUP_REMOVED lines=25> */
.L_x_210:
[----:B------:R-:W-:-:S07]  /*ae10*/  IADD3 R16, PT, PT, R7, -0x2, RZ ;  /* 0xfffffffe07107810 */ /* 0x000fce0007ffe0ff */
.L_x_209:
[----:B------:R-:W-:Y:S05]  /*ae20*/  BSYNC.RECONVERGENT B7 ;  /* 0x0000000000077941 */ /* 0x000fea0003800200 */
.L_x_208:
[----:B------:R-:W-:-:S13]  /*ae30*/  ISETP.GE.U32.AND P0, PT, R22, 0x3, PT ;  /* 0x000000031600780c */ /* 0x000fda0003f06070 */
[----:B------:R-:W-:Y:S05]  /*ae40*/  @!P0 BRA `(.L_x_207) ;  /* 0x0000000400588947 */ /* 0x000fea0003800000 */
[----:B------:R-:W-:-:S07]  /*ae50*/  VIADD R25, R25, 0x2 ;  /* 0x0000000219197836 */ /* 0x000fce0000000000 */
.L_x_212:
        /* <DEDUP_REMOVED lines=85> */
.L_x_207:
[----:B------:R-:W-:Y:S05]  /*b3b0*/  BSYNC.RECONVERGENT B8 ;  /* 0x0000000000087941 */ /* 0x000fea0003800200 */
.L_x_206:
[----:B------:R-:W-:Y:S05]  /*b3c0*/  BRA `(.L_x_200) ;  /* 0x0000001400547947 */ /* 0x000fea0003800000 */
.L_x_254:
        /* <DEDUP_REMOVED lines=8> */
[----:B------:R-:W-:Y:S01]  /*b450*/  HFMA2 R7, -RZ, RZ, 0, 0.00048828125 ;  /* 0x00001000ff077431 */ /* 0x000fe200000001ff */
        /* <DEDUP_REMOVED lines=10> */
[----:B------:R-:W-:-:S04]  /*b500*/  VIMNMX.U32 R3, PT, PT, R7, R17, !PT ;  /* 0x0000001107037248 */ /* 0x000fc80007fe0000 */
[----:B------:R-:W-:-:S05]  /*b510*/  IADD3 R3, PT, PT, R3, -R22, RZ ;  /* 0x8000001603037210 */ /* 0x000fca0007ffe0ff */
[C---:B------:R-:W-:Y:S02]  /*b520*/  VIADD R0, R3.reuse, 0xffffffff ;  /* 0xffffffff03007836 */ /* 0x040fe40000000000 */
[----:B------:R-:W-:-:S03]  /*b530*/  VIADD R22, R3, 0xfffffffa ;  /* 0xfffffffa03167836 */ /* 0x000fc60000000000 */
[----:B------:R-:W-:-:S13]  /*b540*/  LOP3.LUT P0, R0, R0, 0x3, RZ, 0xc0, !PT ;  /* 0x0000000300007812 */ /* 0x000fda000780c0ff */
[----:B------:R-:W-:Y:S05]  /*b550*/  @!P0 BRA `(.L_x_216) ;  /* 0x0000000000708947 */ /* 0x000fea0003800000 */
[----:B------:R-:W-:Y:S01]  /*b560*/  BSSY.RECONVERGENT B6, `(.L_x_217) ;  /* 0x000001a000067945 */ /* 0x000fe20003800200 */
[----:B------:R-:W-:-:S07]  /*b570*/  IADD3 R16, PT, PT, -R0, RZ, RZ ;  /* 0x000000ff00107210 */ /* 0x000fce0007ffe1ff */
.L_x_218:
        /* <DEDUP_REMOVED lines=25> */
.L_x_217:
[----:B------:R-:W-:-:S07]  /*b710*/  VIADD R16, R7, 0xfffffffe ;  /* 0xfffffffe07107836 */ /* 0x000fce0000000000 */
.L_x_216:
[----:B------:R-:W-:Y:S05]  /*b720*/  BSYNC.RECONVERGENT B7 ;  /* 0x0000000000077941 */ /* 0x000fea0003800200 */
.L_x_215:
[----:B------:R-:W-:-:S13]  /*b730*/  ISETP.GE.U32.AND P0, PT, R22, 0x3, PT ;  /* 0x000000031600780c */ /* 0x000fda0003f06070 */
[----:B------:R-:W-:Y:S05]  /*b740*/  @!P0 BRA `(.L_x_214) ;  /* 0x0000000400588947 */ /* 0x000fea0003800000 */
[----:B------:R-:W-:-:S07]  /*b750*/  IADD3 R25, PT, PT, R25, 0x2, RZ ;  /* 0x0000000219197810 */ /* 0x000fce0007ffe0ff */
.L_x_219:
[----:B-1----:R-:W-:Y:S01]  /*b760*/  VIADD R7, R16, 0x2 ;  /* 0x0000000210077836 */ /* 0x002fe20000000000 */
[----:B------:R-:W-:Y:S01]  /*b770*/  MOV R4, R24 ;  /* 0x0000001800047202 */ /* 0x000fe20000000f00 */
[----:B------:R-:W-:Y:S01]  /*b780*/  VIADD R6, R25, 0xfffffffe ;  /* 0xfffffffe19067836 */ /* 0x000fe20000000000 */
        /* <DEDUP_REMOVED lines=18> */
[----:B------:R-:W-:Y:S01]  /*b8b0*/  IMAD.MOV.U32 R21, RZ, RZ, 0x0 ;  /* 0x00000000ff157424 */ /* 0x000fe200078e00ff */
[----:B0-----:R-:W-:-:S02]  /*b8c0*/  MOV R5, R23 ;  /* 0x0000001700057202 */ /* 0x001fc40000000f00 */
[----:B------:R-:W-:Y:S02]  /*b8d0*/  MOV R20, 0xb940 ;  /* 0x0000b94000147802 */ /* 0x000fe40000000f00 */
        /* <DEDUP_REMOVED lines=19> */
[----:B------:R-:W-:-:S02]  /*ba10*/  MOV R16, R7 ;  /* 0x0000000700107202 */ /* 0x000fc40000000f00 */
        /* <DEDUP_REMOVED lines=41> */
.L_x_214:
[----:B------:R-:W-:Y:S05]  /*bcb0*/  BSYNC.RECONVERGENT B8 ;  /* 0x0000000000087941 */ /* 0x000fea0003800200 */
.L_x_213:
[----:B------:R-:W-:Y:S05]  /*bcc0*/  BRA `(.L_x_200) ;  /* 0x0000000c00147947 */ /* 0x000fea0003800000 */
.L_x_205:
[----:B------:R-:W-:-:S04]  /*bcd0*/  MOV R3, 0xfffffff1 ;  /* 0xfffffff100037802 */ /* 0x000fc80000000f00 */
[----:B------:R-:W-:-:S05]  /*bce0*/  VIADDMNMX.U32 R0, R4, R3, 0x2, PT ;  /* 0x0000000204007446 */ /* 0x000fca0003800003 */
[----:B------:R-:W-:-:S04]  /*bcf0*/  IMAD.SHL.U32 R0, R0, 0x4, RZ ;  /* 0x0000000400007824 */ /* 0x000fc800078e00ff */
[----:B------:R-:W0:Y:S02]  /*bd00*/  LDC R2, c[0x2][R0+0x60] ;  /* 0x0080180000027b82 */ /* 0x000e240000000800 */
[----:B0-----:R-:W-:-:S04]  /*bd10*/  SHF.R.S32.HI R3, RZ, 0x1f, R2 ;  /* 0x0000001fff037819 */ /* 0x001fc80000011402 */
.L_x_259:
[----:B------:R-:W-:Y:S05]  /*bd20*/  BRX R2 -0xbd30                                                                          (*"BRANCH_TARGETS .L_x_260,.L_x_261,.L_x_262"*) ;  /* 0xffffff4002b47949 */ /* 0x000fea000383ffff */
.L_x_262:
[----:B------:R-:W-:-:S13]  /*bd30*/  ISETP.NE.AND P0, PT, R4, 0x11, PT ;  /* 0x000000110400780c */ /* 0x000fda0003f05270 */
[----:B------:R-:W-:Y:S05]  /*bd40*/  @P0 BRA `(.L_x_200) ;  /* 0x0000000800f40947 */ /* 0x000fea0003800000 */
[----:B------:R-:W-:Y:S02]  /*bd50*/  VIADD R6, R22, 0x5 ;  /* 0x0000000516067836 */ /* 0x000fe40000000000 */
[----:B------:R-:W-:-:S03]  /*bd60*/  HFMA2 R26, -RZ, RZ, 1.875, 0 ;  /* 0x3f800000ff1a7431 */ /* 0x000fc600000001ff */
[----:B------:R-:W-:-:S13]  /*bd70*/  ISETP.GE.U32.AND P0, PT, R6, R17, PT ;  /* 0x000000110600720c */ /* 0x000fda0003f06070 */
[----:B------:R-:W-:Y:S05]  /*bd80*/  @P0 BRA `(.L_x_200) ;  /* 0x0000000800e40947 */ /* 0x000fea0003800000 */
[----:B------:R-:W-:Y:S02]  /*bd90*/  IMAD.MOV.U32 R26, RZ, RZ, 0x3f800000 ;  /* 0x3f800000ff1a7424 */ /* 0x000fe400078e00ff */
[----:B------:R-:W-:-:S07]  /*bda0*/  IMAD.MOV.U32 R16, RZ, RZ, 0x5 ;  /* 0x00000005ff107424 */ /* 0x000fce00078e00ff */
.L_x_220:
[----:B------:R-:W-:Y:S01]  /*bdb0*/  IADD3 R16, PT, PT, R16, 0x1, RZ ;  /* 0x0000000110107810 */ /* 0x000fe20007ffe0ff */
[----:B------:R-:W-:Y:S01]  /*bdc0*/  VIADD R22, R6, 0x1 ;  /* 0x0000000106167836 */ /* 0x000fe20000000000 */
[----:B------:R-:W-:Y:S01]  /*bdd0*/  MOV R4, R24 ;  /* 0x0000001800047202 */ /* 0x000fe20000000f00 */
        /* <DEDUP_REMOVED lines=8> */
[----:B------:R-:W-:-:S07]  /*be60*/  IMAD.MOV.U32 R21, RZ, RZ, 0x0 ;  /* 0x00000000ff157424 */ /* 0x000fce00078e00ff */
[----:B------:R-:W-:Y:S05]  /*be70*/  CALL.REL.NOINC `($_Z20gpu_lisp_eval_kernelPKcjPjj$_Z9eval_exprP11SExpressionjjP5VMEnv) ;  /* 0xffffff8000a07944 */ /* 0x000fea0003c3ffff */
[----:B------:R-:W-:Y:S02]  /*be80*/  ISETP.NE.AND P6, PT, R25, RZ, PT ;  /* 0x000000ff1900720c */ /* 0x000fe40003fc5270 */
[----:B------:R-:W-:Y:S02]  /*be90*/  ISETP.NE.AND P0, PT, R4, 0x1, PT ;  /* 0x000000010400780c */ /* 0x000fe40003f05270 */
[----:B------:R-:W-:-:S11]  /*bea0*/  MOV R6, R22 ;  /* 0x0000001600067202 */ /* 0x000fd60000000f00 */
[----:B------:R-:W-:Y:S01]  /*beb0*/  @!P0 FMUL R26, R26, R5 ;  /* 0x000000051a1a8220 */ /* 0x000fe20000400000 */
[----:B------:R-:W-:Y:S06]  /*bec0*/  @P6 BRA `(.L_x_220) ;  /* 0xfffffffc00b86947 */ /* 0x000fec000383ffff */
[----:B------:R-:W-:Y:S01]  /*bed0*/  BSSY.RECONVERGENT B6, `(.L_x_221) ;  /* 0x0000038000067945 */ /* 0x000fe20003800200 */
[----:B------:R-:W-:-:S07]  /*bee0*/  VIADD R2, R2, 0xfffffffc ;  /* 0xfffffffc02027836 */ /* 0x000fce0000000000 */
.L_x_223:
[C---:B------:R-:W-:Y:S01]  /*bef0*/  VIADD R16, R2.reuse, 0x6 ;  /* 0x0000000602107836 */ /* 0x040fe20000000000 */
[----:B------:R-:W-:Y:S01]  /*bf00*/  IADD3 R6, PT, PT, R2, 0x5, RZ ;  /* 0x0000000502067810 */ /* 0x000fe20007ffe0ff */
[----:B------:R-:W-:Y:S01]  /*bf10*/  IMAD.MOV.U32 R22, RZ, RZ, R26 ;  /* 0x000000ffff167224 */ /* 0x000fe200078e001a */
[----:B------:R-:W-:Y:S01]  /*bf20*/  MOV R5, R23 ;  /* 0x0000001700057202 */ /* 0x000fe20000000f00 */
[----:B------:R-:W-:Y:S01]  /*bf30*/  IMAD.MOV.U32 R4, RZ, RZ, R24 ;  /* 0x000000ffff047224 */ /* 0x000fe200078e0018 */
[----:B------:R-:W-:Y:S01]  /*bf40*/  MOV R7, R16 ;  /* 0x0000001000077202 */ /* 0x000fe20000000f00 */
[----:B------:R-:W-:Y:S01]  /*bf50*/  IMAD.MOV.U32 R8, RZ, RZ, R19 ;  /* 0x000000ffff087224 */ /* 0x000fe200078e0013 */
[----:B------:R-:W-:Y:S01]  /*bf60*/  MOV R20, 0xbfa0 ;  /* 0x0000bfa000147802 */ /* 0x000fe20000000f00 */
[----:B------:R-:W-:Y:S02]  /*bf70*/  IMAD.MOV.U32 R9, RZ, RZ, R18 ;  /* 0x000000ffff097224 */ /* 0x000fe400078e0012 */
[----:B------:R-:W-:-:S07]  /*bf80*/  IMAD.MOV.U32 R21, RZ, RZ, 0x0 ;  /* 0x00000000ff157424 */ /* 0x000fce00078e00ff */
[----:B------:R-:W-:Y:S05]  /*bf90*/  CALL.REL.NOINC `($_Z20gpu_lisp_eval_kernelPKcjPjj$_Z9eval_exprP11SExpressionjjP5VMEnv) ;  /* 0xffffff8000587944 */ /* 0x000fea0003c3ffff */
[----:B------:R-:W-:Y:S01]  /*bfa0*/  ISETP.NE.AND P0, PT, R4, 0x1, PT ;  /* 0x000000010400780c */ /* 0x000fe20003f05270 */
[----:B------:R-:W-:Y:S01]  /*bfb0*/  IMAD.MOV.U32 R6, RZ, RZ, R16 ;  /* 0x000000ffff067224 */ /* 0x000fe200078e0010 */
[----:B------:R-:W-:Y:S01]  /*bfc0*/  IADD3 R16, PT, PT, R2, 0x7, RZ ;  /* 0x0000000702107810 */ /* 0x000fe20007ffe0ff */
[----:B------:R-:W-:Y:S02]  /*bfd0*/  HFMA2 R21, -RZ, RZ, 0, 0 ;  /* 0x00000000ff157431 */ /* 0x000fe400000001ff */
[----:B------:R-:W-:Y:S01]  /*bfe0*/  IMAD.MOV.U32 R8, RZ, RZ, R19 ;  /* 0x000000ffff087224 */ /* 0x000fe200078e0013 */
[----:B------:R-:W-:Y:S01]  /*bff0*/  MOV R4, R24 ;  /* 0x0000001800047202 */ /* 0x000fe20000000f00 */
[----:B------:R-:W-:Y:S01]  /*c000*/  IMAD.MOV.U32 R9, RZ, RZ, R18 ;  /* 0x000000ffff097224 */ /* 0x000fe200078e0012 */
[----:B------:R-:W-:Y:S01]  /*c010*/  MOV R20, 0xc060 ;  /* 0x0000c06000147802 */ /* 0x000fe20000000f00 */
[----:B------:R-:W-:-:S04]  /*c020*/  IMAD.MOV.U32 R7, RZ, RZ, R16 ;  /* 0x000000ffff077224 */ /* 0x000fc800078e0010 */
[----:B------:R-:W-:Y:S01]  /*c030*/  @!P0 FMUL R22, R22, R5 ;  /* 0x0000000516168220 */ /* 0x000fe20000400000 */
[----:B------:R-:W-:-:S07]  /*c040*/  IMAD.MOV.U32 R5, RZ, RZ, R23 ;  /* 0x000000ffff057224 */ /* 0x000fce00078e0017 */
[----:B------:R-:W-:Y:S05]  /*c050*/  CALL.REL.NOINC `($_Z20gpu_lisp_eval_kernelPKcjPjj$_Z9eval_exprP11SExpressionjjP5VMEnv) ;  /* 0xffffff8000287944 */ /* 0x000fea0003c3ffff */
[----:B------:R-:W-:Y:S01]  /*c060*/  ISETP.NE.AND P0, PT, R4, 0x1, PT ;  /* 0x000000010400780c */ /* 0x000fe20003f05270 */
[----:B------:R-:W-:Y:S01]  /*c070*/  IMAD.MOV.U32 R6, RZ, RZ, R16 ;  /* 0x000000ffff067224 */ /* 0x000fe200078e0010 */
[----:B------:R-:W-:Y:S01]  /*c080*/  MOV R8, R19 ;  /* 0x0000001300087202 */ /* 0x000fe20000000f00 */
[----:B------:R-:W-:Y:S01]  /*c090*/  VIADD R16, R2, 0x8 ;  /* 0x0000000802107836 */ /* 0x000fe20000000000 */
[----:B------:R-:W-:Y:S01]  /*c0a0*/  MOV R20, 0xc120 ;  /* 0x0000c12000147802 */ /* 0x000fe20000000f00 */
[----:B------:R-:W-:Y:S02]  /*c0b0*/  IMAD.MOV.U32 R9, RZ, RZ, R18 ;  /* 0x000000ffff097224 */ /* 0x000fe400078e0012 */
[----:B------:R-:W-:Y:S01]  /*c0c0*/  IMAD.MOV.U32 R4, RZ, RZ, R24 ;  /* 0x000000ffff047224 */ /* 0x000fe200078e0018 */
[----:B------:R-:W-:Y:S01]  /*c0d0*/  MOV R7, R16 ;  /* 0x0000001000077202 */ /* 0x000fe20000000f00 */
        /* <DEDUP_REMOVED lines=14> */
[----:B------:R-:W-:-:S07]  /*c1c0*/  MOV R5, R23 ;  /* 0x0000001700057202 */ /* 0x000fce0000000f00 */
[----:B------:R-:W-:Y:S05]  /*c1d0*/  CALL.REL.NOINC `($_Z20gpu_lisp_eval_kernelPKcjPjj$_Z9eval_exprP11SExpressionjjP5VMEnv) ;  /* 0xffffff7c00c87944 */ /* 0x000fea0003c3ffff */
[----:B------:R-:W-:Y:S02]  /*c1e0*/  ISETP.NE.AND P1, PT, R4, 0x1, PT ;  /* 0x000000010400780c */ /* 0x000fe40003f25270 */
[----:B------:R-:W-:-:S11]  /*c1f0*/  ISETP.NE.AND P0, PT, R16, R17, PT ;  /* 0x000000111000720c */ /* 0x000fd60003f05270 */
[----:B------:R-:W-:-:S04]  /*c200*/  @!P1 FMUL R22, R22, R5 ;  /* 0x0000000516169220 */ /* 0x000fc80000400000 */
[----:B------:R-:W-:Y:S01]  /*c210*/  IMAD.MOV.U32 R26, RZ, RZ, R22 ;  /* 0x000000ffff1a7224 */ /* 0x000fe200078e0016 */
[----:B------:R-:W-:Y:S06]  /*c220*/  @!P0 BRA `(.L_x_222) ;  /* 0x0000000000088947 */ /* 0x000fec0003800000 */
[----:B------:R-:W-:Y:S01]  /*c230*/  IADD3 R2, PT, PT, R2, 0x4, RZ ;  /* 0x0000000402027810 */ /* 0x000fe20007ffe0ff */
[----:B------:R-:W-:Y:S06]  /*c240*/  BRA `(.L_x_223) ;  /* 0xfffffffc00287947 */ /* 0x000fec000383ffff */
.L_x_222:
[----:B------:R-:W-:Y:S05]  /*c250*/  BSYNC.RECONVERGENT B6 ;  /* 0x0000000000067941 */ /* 0x000fea0003800200 */
.L_x_221:
[----:B------:R-:W-:Y:S05]  /*c260*/  BRA `(.L_x_200) ;  /* 0x0000000400ac7947 */ /* 0x000fea0003800000 */
.L_x_260:
[----:B------:R-:W-:-:S05]  /*c270*/  VIADD R6, R22, 0x5 ;  /* 0x0000000516067836 */ /* 0x000fca0000000000 */
[----:B------:R-:W-:-:S13]  /*c280*/  ISETP.GE.U32.AND P0, PT, R6, R17, PT ;  /* 0x000000110600720c */ /* 0x000fda0003f06070 */
[----:B------:R-:W-:Y:S05]  /*c290*/  @P0 BRA `(.L_x_200) ;  /* 0x0000000400a00947 */ /* 0x000fea0003800000 */
[----:B------:R-:W-:Y:S02]  /*c2a0*/  HFMA2 R16, -RZ, RZ, 0, 2.98023223876953125e-07 ;  /* 0x00000005ff107431 */ /* 0x000fe400000001ff */
[----:B------:R-:W-:-:S07]  /*c2b0*/  IMAD.MOV.U32 R26, RZ, RZ, RZ ;  /* 0x000000ffff1a7224 */ /* 0x000fce00078e00ff */
.L_x_224:
[----:B------:R-:W-:Y:S01]  /*c2c0*/  VIADD R16, R16, 0x1 ;  /* 0x0000000110107836 */ /* 0x000fe20000000000 */
[----:B------:R-:W-:Y:S01]  /*c2d0*/  IADD3 R22, PT, PT, R6, 0x1, RZ ;  /* 0x0000000106167810 */ /* 0x000fe20007ffe0ff */
[----:B------:R-:W-:Y:S01]  /*c2e0*/  IMAD.MOV.U32 R2, RZ, RZ, R6 ;  /* 0x000000ffff027224 */ /* 0x000fe200078e0006 */
[----:B------:R-:W-:Y:S01]  /*c2f0*/  MOV R8, R19 ;  /* 0x0000001300087202 */ /* 0x000fe20000000f00 */
[----:B------:R-:W-:Y:S01]  /*c300*/  IMAD.MOV.U32 R4, RZ, RZ, R24 ;  /* 0x000000ffff047224 */ /* 0x000fe200078e0018 */
[----:B------:R-:W-:Y:S01]  /*c310*/  ISETP.NE.AND P0, PT, R16, 0x7, PT ;  /* 0x000000071000780c */ /* 0x000fe20003f05270 */
[----:B------:R-:W-:Y:S01]  /*c320*/  IMAD.MOV.U32 R5, RZ, RZ, R23 ;  /* 0x000000ffff057224 */ /* 0x000fe200078e0017 */
[----:B------:R-:W-:Y:S01]  /*c330*/  MOV R20, 0xc390 ;  /* 0x0000c39000147802 */ /* 0x000fe20000000f00 */
[----:B------:R-:W-:Y:S01]  /*c340*/  IMAD.MOV.U32 R9, RZ, RZ, R18 ;  /* 0x000000ffff097224 */ /* 0x000fe200078e0012 */
[----:B------:R-:W-:Y:S01]  /*c350*/  P2R R25, PR, RZ, 0x1 ;  /* 0x00000001ff197803 */ /* 0x000fe20000000000 */
[----:B------:R-:W-:Y:S01]  /*c360*/  IMAD.MOV.U32 R7, RZ, RZ, R22 ;  /* 0x000000ffff077224 */ /* 0x000fe200078e0016 */
[----:B------:R-:W-:-:S07]  /*c370*/  MOV R21, 0x0 ;  /* 0x0000000000157802 */ /* 0x000fce0000000f00 */
[----:B------:R-:W-:Y:S05]  /*c380*/  CALL.REL.NOINC `($_Z20gpu_lisp_eval_kernelPKcjPjj$_Z9eval_exprP11SExpressionjjP5VMEnv) ;  /* 0xffffff7c005c7944 */ /* 0x000fea0003c3ffff */
[----:B------:R-:W-:Y:S01]  /*c390*/  ISETP.NE.AND P6, PT, R25, RZ, PT ;  /* 0x000000ff1900720c */ /* 0x000fe20003fc5270 */
[----:B------:R-:W-:Y:S01]  /*c3a0*/  IMAD.MOV.U32 R6, RZ, RZ, R22 ;  /* 0x000000ffff067224 */ /* 0x000fe200078e0016 */
[----:B------:R-:W-:-:S13]  /*c3b0*/  ISETP.NE.AND P0, PT, R4, 0x1, PT ;  /* 0x000000010400780c */ /* 0x000fda0003f05270 */
[----:B------:R-:W-:Y:S01]  /*c3c0*/  @!P0 FADD R26, R26, R5 ;  /* 0x000000051a1a8221 */ /* 0x000fe20000000000 */
[----:B------:R-:W-:Y:S06]  /*c3d0*/  @P6 BRA `(.L_x_224) ;  /* 0xfffffffc00b86947 */ /* 0x000fec000383ffff */
[----:B------:R-:W-:Y:S01]  /*c3e0*/  BSSY.RECONVERGENT B6, `(.L_x_225) ;  /* 0x0000038000067945 */ /* 0x000fe20003800200 */
[----:B------:R-:W-:-:S07]  /*c3f0*/  VIADD R2, R2, 0xfffffffc ;  /* 0xfffffffc02027836 */ /* 0x000fce0000000000 */
.L_x_227:
[C---:B------:R-:W-:Y:S01]  /*c400*/  VIADD R16, R2.reuse, 0x6 ;  /* 0x0000000602107836 */ /* 0x040fe20000000000 */
[----:B------:R-:W-:Y:S01]  /*c410*/  MOV R22, R26 ;  /* 0x0000001a00167202 */ /* 0x000fe20000000f00 */
[----:B------:R-:W-:Y:S01]  /*c420*/  VIADD R6, R2, 0x5 ;  /* 0x0000000502067836 */ /* 0x000fe20000000000 */
        /* <DEDUP_REMOVED lines=29> */
[----:B------:R-:W-:Y:S01]  /*c600*/  @!P0 FADD R22, R22, R5 ;  /* 0x0000000516168221 */ /* 0x000fe20000000000 */
        /* <DEDUP_REMOVED lines=19> */
[----:B------:R-:W-:Y:S01]  /*c740*/  VIADD R2, R2, 0x4 ;  /* 0x0000000402027836 */ /* 0x000fe20000000000 */
[----:B------:R-:W-:Y:S06]  /*c750*/  BRA `(.L_x_227) ;  /* 0xfffffffc00287947 */ /* 0x000fec000383ffff */
.L_x_226:
[----:B------:R-:W-:Y:S05]  /*c760*/  BSYNC.RECONVERGENT B6 ;  /* 0x0000000000067941 */ /* 0x000fea0003800200 */
.L_x_225:
[----:B------:R-:W-:Y:S05]  /*c770*/  BRA `(.L_x_200) ;  /* 0x0000000000687947 */ /* 0x000fea0003800000 */
.L_x_261:
[----:B------:R-:W-:-:S05]  /*c780*/  VIADD R6, R22, 0x5 ;  /* 0x0000000516067836 */ /* 0x000fca0000000000 */
[----:B------:R-:W-:-:S13]  /*c790*/  ISETP.GE.U32.AND P0, PT, R6, R17, PT ;  /* 0x000000110600720c */ /* 0x000fda0003f06070 */
[----:B------:R-:W-:Y:S05]  /*c7a0*/  @P0 BRA `(.L_x_200) ;  /* 0x00000000005c0947 */ /* 0x000fea0003800000 */
[----:B------:R-:W-:Y:S01]  /*c7b0*/  IADD3 R2, PT, PT, R22, 0x6, RZ ;  /* 0x0000000616027810 */ /* 0x000fe20007ffe0ff */
[----:B------:R-:W-:Y:S02]  /*c7c0*/  HFMA2 R21, -RZ, RZ, 0, 0 ;  /* 0x00000000ff157431 */ /* 0x000fe400000001ff */
[----:B------:R-:W-:Y:S01]  /*c7d0*/  IMAD.MOV.U32 R4, RZ, RZ, R24 ;  /* 0x000000ffff047224 */ /* 0x000fe200078e0018 */
[----:B------:R-:W-:Y:S01]  /*c7e0*/  MOV R8, R19 ;  /* 0x0000001300087202 */ /* 0x000fe20000000f00 */
[----:B------:R-:W-:Y:S01]  /*c7f0*/  IMAD.MOV.U32 R5, RZ, RZ, R23 ;  /* 0x000000ffff057224 */ /* 0x000fe200078e0017 */
[----:B------:R-:W-:Y:S01]  /*c800*/  MOV R20, 0xc840 ;  /* 0x0000c84000147802 */ /* 0x000fe20000000f00 */
[----:B------:R-:W-:Y:S02]  /*c810*/  IMAD.MOV.U32 R9, RZ, RZ, R18 ;  /* 0x000000ffff097224 */ /* 0x000fe400078e0012 */
[----:B------:R-:W-:-:S07]  /*c820*/  IMAD.MOV.U32 R7, RZ, RZ, R2 ;  /* 0x000000ffff077224 */ /* 0x000fce00078e0002 */
[----:B------:R-:W-:Y:S05]  /*c830*/  CALL.REL.NOINC `($_Z20gpu_lisp_eval_kernelPKcjPjj$_Z9eval_exprP11SExpressionjjP5VMEnv) ;  /* 0xffffff7800307944 */ /* 0x000fea0003c3ffff */
[----:B------:R-:W-:Y:S01]  /*c840*/  ISETP.GE.U32.AND P0, PT, R2, R17, PT ;  /* 0x000000110200720c */ /* 0x000fe20003f06070 */
[----:B------:R-:W-:-:S12]  /*c850*/  IMAD.MOV.U32 R16, RZ, RZ, R5 ;  /* 0x000000ffff107224 */ /* 0x000fd800078e0005 */
[----:B------:R-:W-:Y:S01]  /*c860*/  @P0 FADD R26, -R16, -RZ ;  /* 0x800000ff101a0221 */ /* 0x000fe20000000100 */
[----:B------:R-:W-:Y:S06]  /*c870*/  @P0 BRA `(.L_x_200) ;  /* 0x0000000000280947 */ /* 0x000fec0003800000 */
        /* <DEDUP_REMOVED lines=9> */
[----:B------:R-:W-:-:S07]  /*c910*/  FADD R26, R16, -R5 ;  /* 0x80000005101a7221 */ /* 0x000fce0000000000 */
.L_x_200:
[----:B------:R-:W-:Y:S05]  /*c920*/  BSYNC.RECONVERGENT B9 ;  /* 0x0000000000097941 */ /* 0x000fea0003800200 */
.L_x_199:
[----:B-----5:R-:W-:Y:S01]  /*c930*/  FADD R26, R27, -R26 ;  /* 0x8000001a1b1a7221 */ /* 0x020fe20000000000 */
[----:B------:R-:W-:Y:S06]  /*c940*/  BRA `(.L_x_105) ;  /* 0x0000000000187947 */ /* 0x000fec0003800000 */
.L_x_107:
[----:B------:R-:W2:Y:S01]  /*c950*/  LDL R0, [R0+0x4] ;  /* 0x0000040000007983 */ /* 0x000ea20000100800 */
[----:B------:R-:W-:Y:S01]  /*c960*/  HFMA2 R30, -RZ, RZ, 0, 1.1920928955078125e-07 ;  /* 0x00000002ff1e7431 */ /* 0x000fe200000001ff */
[----:B--2---:R-:W-:Y:S01]  /*c970*/  I2FP.F32.U32 R26, R0 ;  /* 0x00000000001a7245 */ /* 0x004fe20000201000 */
[----:B------:R-:W-:Y:S06]  /*c980*/  BRA `(.L_x_105) ;  /* 0x0000000000087947 */ /* 0x000fec0003800000 */
.L_x_106:
[----:B------:R0:W5:Y:S01]  /*c990*/  LDL R26, [R0+0x4] ;  /* 0x00000400001a7983 */ /* 0x0001620000100800 */
[----:B------:R-:W-:-:S07]  /*c9a0*/  IMAD.MOV.U32 R30, RZ, RZ, 0x1 ;  /* 0x00000001ff1e7424 */ /* 0x000fce00078e00ff */
.L_x_105:
[----:B------:R-:W-:Y:S05]  /*c9b0*/  BSYNC.RECONVERGENT B11 ;  /* 0x00000000000b7941 */ /* 0x000fea0003800200 */
.L_x_104:
[----:B------:R-:W2:Y:S01]  /*c9c0*/  LDL R20, [R1+0x14] ;  /* 0x0000140001147983 */ /* 0x000ea20000100800 */
[----:B------:R4:W-:Y:S05]  /*c9d0*/  BMOV.32 B6, R31 ;  /* 0x0000001f06007356 */ /* 0x0009ea0000000000 */
[----:B------:R-:W2:Y:S01]  /*c9e0*/  LDL R21, [R1+0x18] ;  /* 0x0000180001157983 */ /* 0x000ea20000100800 */
[----:B------:R4:W-:Y:S05]  /*c9f0*/  BMOV.32 B7, R36 ;  /* 0x0000002407007356 */ /* 0x0009ea0000000000 */
[----:B------:R4:W-:Y:S05]  /*ca00*/  BMOV.32 B8, R37 ;  /* 0x0000002508007356 */ /* 0x0009ea0000000000 */
[----:B------:R4:W-:Y:S05]  /*ca10*/  BMOV.32 B9, R38 ;  /* 0x0000002609007356 */ /* 0x0009ea0000000000 */
[----:B------:R4:W-:Y:S05]  /*ca20*/  BMOV.32 B10, R39 ;  /* 0x000000270a007356 */ /* 0x0009ea0000000000 */
[----:B------:R4:W-:Y:S05]  /*ca30*/  BMOV.32 B11, R44 ;  /* 0x0000002c0b007356 */ /* 0x0009ea0000000000 */
[----:B0--3--:R-:W-:Y:S01]  /*ca40*/  IMAD.MOV.U32 R4, RZ, RZ, R30 ;  /* 0x000000ffff047224 */ /* 0x009fe200078e001e */
[----:B-----5:R-:W-:Y:S01]  /*ca50*/  MOV R5, R26 ;  /* 0x0000001a00057202 */ /* 0x020fe20000000f00 */
[----:B-1----:R-:W2:Y:S04]  /*ca60*/  LDL R2, [R1] ;  /* 0x0000000001027983 */ /* 0x002ea80000100800 */
[----:B------:R-:W2:Y:S04]  /*ca70*/  LDL R16, [R1+0x4] ;  /* 0x0000040001107983 */ /* 0x000ea80000100800 */
        /* <DEDUP_REMOVED lines=12> */
[----:B----4-:R-:W2:Y:S04]  /*cb40*/  LDL R31, [R1+0x40] ;  /* 0x00004000011f7983 */ /* 0x010ea80000100800 */
[----:B------:R-:W2:Y:S04]  /*cb50*/  LDL R36, [R1+0x44] ;  /* 0x0000440001247983 */ /* 0x000ea80000100800 */
[----:B------:R-:W2:Y:S04]  /*cb60*/  LDL R37, [R1+0x48] ;  /* 0x0000480001257983 */ /* 0x000ea80000100800 */
[----:B------:R-:W2:Y:S04]  /*cb70*/  LDL R38, [R1+0x4c] ;  /* 0x00004c0001267983 */ /* 0x000ea80000100800 */
[----:B------:R-:W2:Y:S04]  /*cb80*/  LDL R39, [R1+0x50] ;  /* 0x0000500001277983 */ /* 0x000ea80000100800 */
[----:B------:R-:W2:Y:S04]  /*cb90*/  LDL R44, [R1+0x54] ;  /* 0x00005400012c7983 */ /* 0x000ea80000100800 */
[----:B------:R-:W2:Y:S04]  /*cba0*/  LDL R46, [R1+0x58] ;  /* 0x00005800012e7983 */ /* 0x000ea80000100800 */
[----:B------:R0:W2:Y:S02]  /*cbb0*/  LDL R47, [R1+0x5c] ;  /* 0x00005c00012f7983 */ /* 0x0000a40000100800 */
[----:B0-----:R-:W-:Y:S01]  /*cbc0*/  VIADD R1, R1, 0x60 ;  /* 0x0000006001017836 */ /* 0x001fe20000000000 */
[----:B--2---:R-:W-:Y:S06]  /*cbd0*/  RET.REL.NODEC R20 `(_Z20gpu_lisp_eval_kernelPKcjPjj) ;  /* 0xffffff3414087950 */ /* 0x004fec0003c3ffff */
.L_x_228:
[----:B------:R-:W-:-:S00]  /*cbe0*/  BRA `(.L_x_228) ;  /* 0xfffffffc00fc7947 */ /* 0x000fc0000383ffff */
[----:B------:R-:W-:-:S00]  /*cbf0*/  NOP ;  /* 0x0000000000007918 */ /* 0x000fc00000000000 */
        /* <DEDUP_REMOVED lines=8> */
.L_x_263:


//--------------------- .nv.global.init           --------------------------
	.section	.nv.global.init,"aw",@progbits
.nv.global.init:
	.type		$str$16,@object
	.size		$str$16,($str$20 - $str$16)
$str$16:
        /*0000*/ 	.byte	0x2d, 0x00
	.type		$str$20,@object
	.size		$str$20,($str$18 - $str$20)
$str$20:
        /*0002*/ 	.byte	0x3c, 0x00
	.type		$str$18,@object
	.size		$str$18,($str$19 - $str$18)
$str$18:
        /*0004*/ 	.byte	0x2f, 0x00
	.type		$str$19,@object
	.size		$str$19,($str$15 - $str$19)
$str$19:
        /*0006*/ 	.byte	0x3d, 0x00
	.type		$str$15,@object
	.size		$str$15,($str$17 - $str$15)
$str$15:
        /*0008*/ 	.byte	0x2b, 0x00
	.type		$str$17,@object
	.size		$str$17,($str$21 - $str$17)
$str$17:
        /*000a*/ 	.byte	0x2a, 0x00
	.type		$str$21,@object
	.size		$str$21,($str$2 - $str$21)
$str$21:
        /*000c*/ 	.byte	0x3e, 0x00
	.type		$str$2,@object
	.size		$str$2,($str$23 - $str$2)
$str$2:
        /*000e*/ 	.byte	0x69, 0x66, 0x00
	.type		$str$23,@object
	.size		$str$23,($str$24 - $str$23)
$str$23:
        /*0011*/ 	.byte	0x6f, 0x72, 0x00
	.type		$str$24,@object
	.size		$str$24,($str$22 - $str$24)
$str$24:
        /*0014*/ 	.byte	0x6e, 0x6f, 0x74, 0x00
	.type		$str$22,@object
	.size		$str$22,($str$3 - $str$22)
$str$22:
        /*0018*/ 	.byte	0x61, 0x6e, 0x64, 0x00
	.type		$str$3,@object
	.size		$str$3,($str$10 - $str$3)
$str$3:
        /*001c*/ 	.byte	0x6c, 0x65, 0x74, 0x00
	.type		$str$10,@object
	.size		$str$10,($str$6 - $str$10)
$str$10:
        /*0020*/ 	.byte	0x74, 0x65, 0x78, 0x74, 0x00
	.type		$str$6,@object
	.size		$str$6,($str$9 - $str$6)
$str$6:
        /*0025*/ 	.byte	0x64, 0x72, 0x61, 0x77, 0x00
	.type		$str$9,@object
	.size		$str$9,($str$5 - $str$9)
$str$9:
        /*002a*/ 	.byte	0x72, 0x65, 0x63, 0x74, 0x00
	.type		$str$5,@object
	.size		$str$5,($str$8 - $str$5)
$str$5:
        /*002f*/ 	.byte	0x73, 0x65, 0x74, 0x21, 0x00
	.type		$str$8,@object
	.size		$str$8,($str$4 - $str$8)
$str$8:
        /*0034*/ 	.byte	0x63, 0x6f, 0x6c, 0x6f, 0x72, 0x00
	.type		$str$4,@object
	.size		$str$4,($str$7 - $str$4)
$str$4:
        /*003a*/ 	.byte	0x62, 0x65, 0x67, 0x69, 0x6e, 0x00
	.type		$str$7,@object
	.size		$str$7,($str - $str$7)
$str$7:
        /*0040*/ 	.byte	0x63, 0x6c, 0x65, 0x61, 0x72, 0x00
	.type		$str,@object
	.size		$str,($str$1 - $str)
$str:
        /*0046*/ 	.byte	0x64, 0x65, 0x66, 0x69, 0x6e, 0x65, 0x00
	.type		$str$1,@object
	.size		$str$1,($str$12 - $str$1)
$str$1:
        /*004d*/ 	.byte	0x6c, 0x61, 0x6d, 0x62, 0x64, 0x61, 0x00
	.type		$str$12,@object
	.size		$str$12,($str$11 - $str$12)
$str$12:
        /*0054*/ 	.byte	0x70, 0x69, 0x70, 0x65, 0x6c, 0x69, 0x6e, 0x65, 0x00
	.type		$str$11,@object
	.size		$str$11,($str$13 - $str$11)
$str$11:
        /*005d*/ 	.byte	0x76, 0x69, 0x65, 0x77, 0x70, 0x6f, 0x72, 0x74, 0x00
	.type		$str$13,@object
	.size		$str$13,($str$14 - $str$13)
$str$13:
        /*0066*/ 	.byte	0x72, 0x65, 0x6e, 0x64, 0x65, 0x72, 0x2d, 0x70, 0x61, 0x73, 0x73, 0x00
	.type		$str$14,@object
	.size		$str$14,(.L_14 - $str$14)
$str$14:
        /*0072*/ 	.byte	0x70, 0x75, 0x73, 0x68, 0x2d, 0x63, 0x6f, 0x6e, 0x73, 0x74, 0x61, 0x6e, 0x74, 0x73, 0x00
.L_14:


//--------------------- .nv.shared._Z20gpu_lisp_eval_kernelPKcjPjj --------------------------
	.section	.nv.shared._Z20gpu_lisp_eval_kernelPKcjPjj,"aw",@nobits
	.sectionflags	@""
	.align	4
.nv.shared._Z20gpu_lisp_eval_kernelPKcjPjj:
	.zero		9220


//--------------------- .nv.shared.reserved.0     --------------------------
	.section	.nv.shared.reserved.0,"aw",@nobits
	.weak		__nv_reservedSMEM_offset_0_alias
	.size		__nv_reservedSMEM_offset_0_alias, 0, 64
	.other		__nv_reservedSMEM_offset_0_alias,@"STO_CUDA_RESERVED_SHARED STV_DEFAULT"
__nv_reservedSMEM_offset_0_alias:
	.zero		0
	.zero		64


//--------------------- .nv.constant0._Z20gpu_lisp_eval_kernelPKcjPjj --------------------------
	.section	.nv.constant0._Z20gpu_lisp_eval_kernelPKcjPjj,"a",@progbits
	.sectionflags	@""
	.align	4
.nv.constant0._Z20gpu_lisp_eval_kernelPKcjPjj:
	.zero		924


//--------------------- SYMBOLS --------------------------

	.type		.nv.reservedSmem.offset0,@object
	.size		.nv.reservedSmem.offset0,0x4
	.type		.nv.reservedSmem.cap,@object
	.size		.nv.reservedSmem.cap,0x4
